//
// Generated by NVIDIA NVVM Compiler
//
// Compiler Build ID: CL-36424714
// Cuda compilation tools, release 13.0, V13.0.88
// Based on NVVM 20.0.0
//

.version 9.0
.target sm_100
.address_size 64

	// .globl	_Z20fused_dropout_kernelIffjEvPKT_PS0_PhT1_T0_St4pairImmE
.global .align 4 .b8 precalc_xorwow_matrix[102400];
.global .align 4 .b8 precalc_xorwow_offset_matrix[102400];
.global .align 4 .b8 mrg32k3aM1[2304];
.global .align 4 .b8 mrg32k3aM2[2304];
.global .align 4 .b8 mrg32k3aM1SubSeq[2016];
.global .align 4 .b8 mrg32k3aM2SubSeq[2016];
.global .align 4 .b8 mrg32k3aM1Seq[2304];
.global .align 4 .b8 mrg32k3aM2Seq[2304];
.const .align 8 .b8 __cr_lgamma_table[72];

.visible .entry _Z20fused_dropout_kernelIffjEvPKT_PS0_PhT1_T0_St4pairImmE(
	.param .u64 .ptr .align 1 _Z20fused_dropout_kernelIffjEvPKT_PS0_PhT1_T0_St4pairImmE_param_0,
	.param .u64 .ptr .align 1 _Z20fused_dropout_kernelIffjEvPKT_PS0_PhT1_T0_St4pairImmE_param_1,
	.param .u64 .ptr .align 1 _Z20fused_dropout_kernelIffjEvPKT_PS0_PhT1_T0_St4pairImmE_param_2,
	.param .u32 _Z20fused_dropout_kernelIffjEvPKT_PS0_PhT1_T0_St4pairImmE_param_3,
	.param .f32 _Z20fused_dropout_kernelIffjEvPKT_PS0_PhT1_T0_St4pairImmE_param_4,
	.param .align 8 .b8 _Z20fused_dropout_kernelIffjEvPKT_PS0_PhT1_T0_St4pairImmE_param_5[16]
)
{
	.reg .pred 	%p<21>;
	.reg .b32 	%r<257>;
	.reg .b32 	%f<48>;
	.reg .b64 	%rd<35>;

	ld.param.u64 	%rd5, [_Z20fused_dropout_kernelIffjEvPKT_PS0_PhT1_T0_St4pairImmE_param_5+8];
	ld.param.u64 	%rd4, [_Z20fused_dropout_kernelIffjEvPKT_PS0_PhT1_T0_St4pairImmE_param_5];
	ld.param.u64 	%rd6, [_Z20fused_dropout_kernelIffjEvPKT_PS0_PhT1_T0_St4pairImmE_param_0];
	ld.param.u64 	%rd7, [_Z20fused_dropout_kernelIffjEvPKT_PS0_PhT1_T0_St4pairImmE_param_1];
	ld.param.u64 	%rd8, [_Z20fused_dropout_kernelIffjEvPKT_PS0_PhT1_T0_St4pairImmE_param_2];
	ld.param.u32 	%r50, [_Z20fused_dropout_kernelIffjEvPKT_PS0_PhT1_T0_St4pairImmE_param_3];
	ld.param.f32 	%f18, [_Z20fused_dropout_kernelIffjEvPKT_PS0_PhT1_T0_St4pairImmE_param_4];
	cvta.to.global.u64 	%rd1, %rd6;
	cvta.to.global.u64 	%rd2, %rd8;
	cvta.to.global.u64 	%rd3, %rd7;
	rcp.rn.f32 	%f1, %f18;
	mov.u32 	%r51, %ctaid.x;
	mov.u32 	%r52, %ntid.x;
	mov.u32 	%r53, %tid.x;
	mad.lo.s32 	%r242, %r51, %r52, %r53;
	cvt.u32.u64 	%r2, %rd4;
	{ .reg .b32 tmp; mov.b64 {tmp, %r3}, %rd4; }
	shr.u64 	%rd9, %rd5, 2;
	cvt.u32.u64 	%r243, %rd9;
	shr.u64 	%rd10, %rd5, 34;
	cvt.u32.u64 	%r252, %rd10;
	mov.b32 	%r54, -766435501;
	mul.hi.u32 	%r55, %r54, %r243;
	mul.lo.s32 	%r56, %r243, -766435501;
	mov.b32 	%r57, -845247145;
	mul.hi.u32 	%r58, %r57, %r242;
	mul.lo.s32 	%r59, %r242, -845247145;
	xor.b32  	%r60, %r58, %r2;
	xor.b32  	%r61, %r60, %r252;
	xor.b32  	%r62, %r55, %r3;
	add.s32 	%r6, %r2, -1640531527;
	add.s32 	%r63, %r3, -1150833019;
	mul.hi.u32 	%r64, %r54, %r61;
	mul.lo.s32 	%r65, %r61, -766435501;
	mul.hi.u32 	%r66, %r57, %r62;
	mul.lo.s32 	%r67, %r62, -845247145;
	xor.b32  	%r68, %r59, %r66;
	xor.b32  	%r69, %r68, %r6;
	xor.b32  	%r70, %r56, %r64;
	xor.b32  	%r71, %r70, %r63;
	add.s32 	%r72, %r2, 1013904242;
	add.s32 	%r73, %r3, 1993301258;
	mul.hi.u32 	%r74, %r54, %r69;
	mul.lo.s32 	%r75, %r69, -766435501;
	mul.hi.u32 	%r76, %r57, %r71;
	mul.lo.s32 	%r77, %r71, -845247145;
	xor.b32  	%r78, %r67, %r76;
	xor.b32  	%r79, %r78, %r72;
	xor.b32  	%r80, %r65, %r74;
	xor.b32  	%r81, %r80, %r73;
	add.s32 	%r82, %r2, -626627285;
	add.s32 	%r83, %r3, 842468239;
	mul.hi.u32 	%r84, %r54, %r79;
	mul.lo.s32 	%r85, %r79, -766435501;
	mul.hi.u32 	%r86, %r57, %r81;
	mul.lo.s32 	%r87, %r81, -845247145;
	xor.b32  	%r88, %r77, %r86;
	xor.b32  	%r89, %r88, %r82;
	xor.b32  	%r90, %r75, %r84;
	xor.b32  	%r91, %r90, %r83;
	add.s32 	%r7, %r2, 2027808484;
	add.s32 	%r8, %r3, -308364780;
	mul.hi.u32 	%r92, %r54, %r89;
	mul.lo.s32 	%r93, %r89, -766435501;
	mul.hi.u32 	%r94, %r57, %r91;
	mul.lo.s32 	%r95, %r91, -845247145;
	xor.b32  	%r96, %r87, %r94;
	xor.b32  	%r97, %r96, %r7;
	xor.b32  	%r98, %r85, %r92;
	xor.b32  	%r99, %r98, %r8;
	add.s32 	%r9, %r2, 387276957;
	add.s32 	%r100, %r3, -1459197799;
	mul.hi.u32 	%r101, %r54, %r97;
	mul.lo.s32 	%r102, %r97, -766435501;
	mul.hi.u32 	%r103, %r57, %r99;
	mul.lo.s32 	%r104, %r99, -845247145;
	xor.b32  	%r105, %r95, %r103;
	xor.b32  	%r106, %r105, %r9;
	xor.b32  	%r107, %r93, %r101;
	xor.b32  	%r108, %r107, %r100;
	add.s32 	%r109, %r2, -1253254570;
	add.s32 	%r10, %r3, 1684936478;
	mul.hi.u32 	%r110, %r54, %r106;
	mul.lo.s32 	%r111, %r106, -766435501;
	mul.hi.u32 	%r112, %r57, %r108;
	mul.lo.s32 	%r113, %r108, -845247145;
	xor.b32  	%r114, %r104, %r112;
	xor.b32  	%r115, %r114, %r109;
	xor.b32  	%r116, %r102, %r110;
	xor.b32  	%r117, %r116, %r10;
	add.s32 	%r11, %r2, 1401181199;
	add.s32 	%r118, %r3, 534103459;
	mul.hi.u32 	%r119, %r54, %r115;
	mul.lo.s32 	%r120, %r115, -766435501;
	mul.hi.u32 	%r121, %r57, %r117;
	mul.lo.s32 	%r122, %r117, -845247145;
	xor.b32  	%r123, %r113, %r121;
	xor.b32  	%r124, %r123, %r11;
	xor.b32  	%r125, %r111, %r119;
	xor.b32  	%r126, %r125, %r118;
	add.s32 	%r127, %r2, -239350328;
	add.s32 	%r128, %r3, -616729560;
	mul.hi.u32 	%r129, %r54, %r124;
	mul.lo.s32 	%r130, %r124, -766435501;
	mul.hi.u32 	%r131, %r57, %r126;
	mul.lo.s32 	%r132, %r126, -845247145;
	xor.b32  	%r133, %r122, %r131;
	xor.b32  	%r241, %r133, %r127;
	xor.b32  	%r134, %r120, %r129;
	xor.b32  	%r13, %r134, %r128;
	add.s32 	%r135, %r2, -1879881855;
	add.s32 	%r14, %r3, -1767562579;
	mul.hi.u32 	%r136, %r54, %r241;
	mul.hi.u32 	%r137, %r57, %r13;
	xor.b32  	%r138, %r132, %r137;
	xor.b32  	%r253, %r138, %r135;
	xor.b32  	%r16, %r130, %r136;
	add.s32 	%r139, %r50, -1;
	mov.u32 	%r140, %nctaid.x;
	mul.lo.s32 	%r17, %r52, %r140;
	shl.b32 	%r141, %r17, 2;
	div.u32 	%r142, %r139, %r141;
	mad.lo.s32 	%r18, %r141, %r142, %r141;
	setp.ge.u32 	%p1, %r242, %r18;
	@%p1 bra 	$L__BB0_27;
	mul.lo.s32 	%r254, %r13, -845247145;
	xor.b32  	%r249, %r16, %r14;
	mov.b32 	%r250, 0;
	mov.u32 	%r251, %r242;
$L__BB0_2:
	add.s32 	%r243, %r243, 1;
	setp.ne.s32 	%p2, %r243, 0;
	@%p2 bra 	$L__BB0_5;
	add.s32 	%r252, %r252, 1;
	setp.ne.s32 	%p3, %r252, 0;
	@%p3 bra 	$L__BB0_5;
	add.s32 	%r251, %r251, 1;
	setp.eq.s32 	%p4, %r251, 0;
	selp.u32 	%r145, 1, 0, %p4;
	add.s32 	%r250, %r250, %r145;
	mov.b32 	%r252, 0;
$L__BB0_5:
	mul.lo.s32 	%r37, %r241, -766435501;
	mov.b32 	%r147, -766435501;
	mul.hi.u32 	%r148, %r147, %r243;
	mul.lo.s32 	%r149, %r243, -766435501;
	mov.b32 	%r150, -845247145;
	mul.hi.u32 	%r151, %r150, %r251;
	mul.lo.s32 	%r152, %r251, -845247145;
	xor.b32  	%r153, %r151, %r2;
	xor.b32  	%r154, %r153, %r252;
	xor.b32  	%r155, %r148, %r3;
	xor.b32  	%r156, %r155, %r250;
	mul.hi.u32 	%r157, %r147, %r154;
	mul.lo.s32 	%r158, %r154, -766435501;
	mul.hi.u32 	%r159, %r150, %r156;
	mul.lo.s32 	%r160, %r156, -845247145;
	xor.b32  	%r161, %r152, %r159;
	xor.b32  	%r162, %r161, %r6;
	xor.b32  	%r163, %r149, %r157;
	add.s32 	%r164, %r3, -1150833019;
	xor.b32  	%r165, %r163, %r164;
	mul.hi.u32 	%r166, %r147, %r162;
	mul.lo.s32 	%r167, %r162, -766435501;
	mul.hi.u32 	%r168, %r150, %r165;
	mul.lo.s32 	%r169, %r165, -845247145;
	xor.b32  	%r170, %r160, %r168;
	add.s32 	%r171, %r2, 1013904242;
	xor.b32  	%r172, %r170, %r171;
	xor.b32  	%r173, %r158, %r166;
	add.s32 	%r174, %r3, 1993301258;
	xor.b32  	%r175, %r173, %r174;
	mul.hi.u32 	%r176, %r147, %r172;
	mul.lo.s32 	%r177, %r172, -766435501;
	mul.hi.u32 	%r178, %r150, %r175;
	mul.lo.s32 	%r179, %r175, -845247145;
	xor.b32  	%r180, %r169, %r178;
	add.s32 	%r181, %r2, -626627285;
	xor.b32  	%r182, %r180, %r181;
	xor.b32  	%r183, %r167, %r176;
	add.s32 	%r184, %r3, 842468239;
	xor.b32  	%r185, %r183, %r184;
	mul.hi.u32 	%r186, %r147, %r182;
	mul.lo.s32 	%r187, %r182, -766435501;
	mul.hi.u32 	%r188, %r150, %r185;
	mul.lo.s32 	%r189, %r185, -845247145;
	xor.b32  	%r190, %r179, %r188;
	xor.b32  	%r191, %r190, %r7;
	xor.b32  	%r192, %r177, %r186;
	xor.b32  	%r193, %r192, %r8;
	mul.hi.u32 	%r194, %r147, %r191;
	mul.lo.s32 	%r195, %r191, -766435501;
	mul.hi.u32 	%r196, %r150, %r193;
	mul.lo.s32 	%r197, %r193, -845247145;
	xor.b32  	%r198, %r189, %r196;
	xor.b32  	%r199, %r198, %r9;
	xor.b32  	%r200, %r187, %r194;
	add.s32 	%r201, %r3, -1459197799;
	xor.b32  	%r202, %r200, %r201;
	mul.hi.u32 	%r203, %r147, %r199;
	mul.lo.s32 	%r204, %r199, -766435501;
	mul.hi.u32 	%r205, %r150, %r202;
	mul.lo.s32 	%r206, %r202, -845247145;
	xor.b32  	%r207, %r197, %r205;
	add.s32 	%r208, %r2, -1253254570;
	xor.b32  	%r209, %r207, %r208;
	xor.b32  	%r210, %r195, %r203;
	xor.b32  	%r211, %r210, %r10;
	mul.hi.u32 	%r212, %r147, %r209;
	mul.lo.s32 	%r213, %r209, -766435501;
	mul.hi.u32 	%r214, %r150, %r211;
	mul.lo.s32 	%r215, %r211, -845247145;
	xor.b32  	%r216, %r206, %r214;
	xor.b32  	%r217, %r216, %r11;
	xor.b32  	%r218, %r204, %r212;
	add.s32 	%r219, %r3, 534103459;
	xor.b32  	%r220, %r218, %r219;
	mul.hi.u32 	%r221, %r147, %r217;
	mul.lo.s32 	%r222, %r217, -766435501;
	mul.hi.u32 	%r223, %r150, %r220;
	mul.lo.s32 	%r224, %r220, -845247145;
	xor.b32  	%r225, %r215, %r223;
	add.s32 	%r226, %r2, -239350328;
	xor.b32  	%r241, %r225, %r226;
	xor.b32  	%r227, %r213, %r221;
	add.s32 	%r228, %r3, -616729560;
	xor.b32  	%r229, %r227, %r228;
	mul.hi.u32 	%r230, %r147, %r241;
	mul.hi.u32 	%r231, %r150, %r229;
	mul.lo.s32 	%r39, %r229, -845247145;
	xor.b32  	%r232, %r224, %r231;
	add.s32 	%r233, %r2, -1879881855;
	xor.b32  	%r40, %r232, %r233;
	xor.b32  	%r234, %r222, %r230;
	add.s32 	%r235, %r3, -1767562579;
	xor.b32  	%r41, %r234, %r235;
	cvt.u32.u64 	%r236, %rd5;
	and.b32  	%r146, %r236, 3;
	setp.gt.s32 	%p5, %r146, 1;
	@%p5 bra 	$L__BB0_8;
	setp.eq.s32 	%p7, %r146, 0;
	mov.u32 	%r255, %r249;
	mov.u32 	%r256, %r37;
	@%p7 bra 	$L__BB0_10;
	mov.u32 	%r253, %r254;
	mov.u32 	%r254, %r249;
	mov.u32 	%r255, %r37;
	mov.u32 	%r256, %r40;
	bra.uni 	$L__BB0_10;
$L__BB0_8:
	setp.eq.s32 	%p6, %r146, 3;
	mov.u32 	%r253, %r37;
	mov.u32 	%r254, %r40;
	mov.u32 	%r255, %r39;
	mov.u32 	%r256, %r41;
	@%p6 bra 	$L__BB0_10;
	mov.u32 	%r253, %r249;
	mov.u32 	%r254, %r37;
	mov.u32 	%r255, %r40;
	mov.u32 	%r256, %r39;
$L__BB0_10:
	cvt.rn.f32.u32 	%f20, %r253;
	fma.rn.f32 	%f6, %f20, 0f2F800000, 0f2F000000;
	cvt.rn.f32.u32 	%f21, %r254;
	fma.rn.f32 	%f7, %f21, 0f2F800000, 0f2F000000;
	cvt.rn.f32.u32 	%f22, %r255;
	fma.rn.f32 	%f8, %f22, 0f2F800000, 0f2F000000;
	cvt.rn.f32.u32 	%f23, %r256;
	fma.rn.f32 	%f9, %f23, 0f2F800000, 0f2F000000;
	setp.ge.u32 	%p8, %r242, %r50;
	@%p8 bra 	$L__BB0_12;
	mul.wide.u32 	%rd11, %r242, 4;
	add.s64 	%rd12, %rd1, %rd11;
	ld.global.nc.f32 	%f44, [%rd12];
$L__BB0_12:
	add.s32 	%r46, %r17, %r242;
	setp.ge.u32 	%p9, %r46, %r50;
	@%p9 bra 	$L__BB0_14;
	mul.wide.u32 	%rd13, %r46, 4;
	add.s64 	%rd14, %rd1, %rd13;
	ld.global.nc.f32 	%f45, [%rd14];
$L__BB0_14:
	add.s32 	%r47, %r46, %r17;
	setp.ge.u32 	%p10, %r47, %r50;
	@%p10 bra 	$L__BB0_16;
	mul.wide.u32 	%rd15, %r47, 4;
	add.s64 	%rd16, %rd1, %rd15;
	ld.global.nc.f32 	%f46, [%rd16];
$L__BB0_16:
	add.s32 	%r48, %r47, %r17;
	setp.ge.u32 	%p11, %r48, %r50;
	@%p11 bra 	$L__BB0_18;
	mul.wide.u32 	%rd17, %r48, 4;
	add.s64 	%rd18, %rd1, %rd17;
	ld.global.nc.f32 	%f47, [%rd18];
$L__BB0_18:
	@%p8 bra 	$L__BB0_20;
	ld.param.f32 	%f36, [_Z20fused_dropout_kernelIffjEvPKT_PS0_PhT1_T0_St4pairImmE_param_4];
	setp.lt.f32 	%p13, %f6, %f36;
	selp.f32 	%f24, 0f3F800000, 0f00000000, %p13;
	mul.f32 	%f25, %f44, %f24;
	mul.f32 	%f26, %f1, %f25;
	cvt.u64.u32 	%rd19, %r242;
	mul.wide.u32 	%rd20, %r242, 4;
	add.s64 	%rd21, %rd3, %rd20;
	st.global.f32 	[%rd21], %f26;
	cvt.rzi.u32.f32 	%r237, %f24;
	add.s64 	%rd22, %rd2, %rd19;
	st.global.u8 	[%rd22], %r237;
$L__BB0_20:
	@%p9 bra 	$L__BB0_22;
	ld.param.f32 	%f37, [_Z20fused_dropout_kernelIffjEvPKT_PS0_PhT1_T0_St4pairImmE_param_4];
	setp.lt.f32 	%p15, %f7, %f37;
	selp.f32 	%f27, 0f3F800000, 0f00000000, %p15;
	mul.f32 	%f28, %f45, %f27;
	mul.f32 	%f29, %f1, %f28;
	cvt.u64.u32 	%rd23, %r46;
	mul.wide.u32 	%rd24, %r46, 4;
	add.s64 	%rd25, %rd3, %rd24;
	st.global.f32 	[%rd25], %f29;
	cvt.rzi.u32.f32 	%r238, %f27;
	add.s64 	%rd26, %rd2, %rd23;
	st.global.u8 	[%rd26], %r238;
$L__BB0_22:
	@%p10 bra 	$L__BB0_24;
	ld.param.f32 	%f38, [_Z20fused_dropout_kernelIffjEvPKT_PS0_PhT1_T0_St4pairImmE_param_4];
	setp.lt.f32 	%p17, %f8, %f38;
	selp.f32 	%f30, 0f3F800000, 0f00000000, %p17;
	mul.f32 	%f31, %f46, %f30;
	mul.f32 	%f32, %f1, %f31;
	cvt.u64.u32 	%rd27, %r47;
	mul.wide.u32 	%rd28, %r47, 4;
	add.s64 	%rd29, %rd3, %rd28;
	st.global.f32 	[%rd29], %f32;
	cvt.rzi.u32.f32 	%r239, %f30;
	add.s64 	%rd30, %rd2, %rd27;
	st.global.u8 	[%rd30], %r239;
$L__BB0_24:
	@%p11 bra 	$L__BB0_26;
	ld.param.f32 	%f39, [_Z20fused_dropout_kernelIffjEvPKT_PS0_PhT1_T0_St4pairImmE_param_4];
	setp.lt.f32 	%p19, %f9, %f39;
	selp.f32 	%f33, 0f3F800000, 0f00000000, %p19;
	mul.f32 	%f34, %f47, %f33;
	mul.f32 	%f35, %f1, %f34;
	cvt.u64.u32 	%rd31, %r48;
	mul.wide.u32 	%rd32, %r48, 4;
	add.s64 	%rd33, %rd3, %rd32;
	st.global.f32 	[%rd33], %f35;
	cvt.rzi.u32.f32 	%r240, %f33;
	add.s64 	%rd34, %rd2, %rd31;
	st.global.u8 	[%rd34], %r240;
$L__BB0_26:
	bar.sync 	0;
	add.s32 	%r242, %r48, %r17;
	setp.lt.u32 	%p20, %r242, %r18;
	mov.u32 	%r253, %r40;
	mov.u32 	%r254, %r39;
	mov.u32 	%r249, %r41;
	@%p20 bra 	$L__BB0_2;
$L__BB0_27:
	ret;

}


// ===== COMPILED SASS (sm_100) =====

	.target	sm_100

	.elftype	@"ET_EXEC"


//--------------------- .note.nv.tkinfo           --------------------------
	.section	.note.nv.tkinfo,"",@"SHT_NOTE"
	.sectionflags	@"SHF_NOTE_NV_TKINFO"
	.tkinfo
        /*0018*/ 	.word	0x00000002
        /*0030*/ 	.string	""
        /*0030*/ 	.string	"ptxas"
        /*0030*/ 	.string	"Cuda compilation tools, release 13.0, V13.0.88"
        /*0030*/ 	.string	"Build cuda_13.0.r13.0/compiler.36424714_0"
        /*0030*/ 	.string	"-arch sm_100 -m 64 "



//--------------------- .note.nv.cuinfo           --------------------------
	.section	.note.nv.cuinfo,"",@"SHT_NOTE"
	.sectionflags	@"SHF_NOTE_NV_CUINFO"
        /*0018*/ 	.short	0x0002
        /*001a*/ 	.short	0x0064
        /*001c*/ 	.short	0x0082
	.zero		2


//--------------------- .nv.info                  --------------------------
	.section	.nv.info,"",@"SHT_CUDA_INFO"
	.align	4


	//----- nvinfo : EIATTR_REGCOUNT
	.align		4
        /*0000*/ 	.byte	0x04, 0x2f
        /*0002*/ 	.short	(.L_10 - .L_9)
	.align		4
.L_9:
        /*0004*/ 	.word	index@(_Z20fused_dropout_kernelIffjEvPKT_PS0_PhT1_T0_St4pairImmE)
        /*0008*/ 	.word	0x00000020


	//----- nvinfo : EIATTR_FRAME_SIZE
	.align		4
.L_10:
        /*000c*/ 	.byte	0x04, 0x11
        /*000e*/ 	.short	(.L_12 - .L_11)
	.align		4
.L_11:
        /*0010*/ 	.word	index@($__internal_0_$__cuda_sm20_rcp_rn_f32_slowpath)
        /*0014*/ 	.word	0x00000000


	//----- nvinfo : EIATTR_FRAME_SIZE
	.align		4
.L_12:
        /*0018*/ 	.byte	0x04, 0x11
        /*001a*/ 	.short	(.L_14 - .L_13)
	.align		4
.L_13:
        /*001c*/ 	.word	index@(_Z20fused_dropout_kernelIffjEvPKT_PS0_PhT1_T0_St4pairImmE)
        /*0020*/ 	.word	0x00000000


	//----- nvinfo : EIATTR_MIN_STACK_SIZE
	.align		4
.L_14:
        /*0024*/ 	.byte	0x04, 0x12
        /*0026*/ 	.short	(.L_16 - .L_15)
	.align		4
.L_15:
        /*0028*/ 	.word	index@(_Z20fused_dropout_kernelIffjEvPKT_PS0_PhT1_T0_St4pairImmE)
        /*002c*/ 	.word	0x00000000
.L_16:


//--------------------- .nv.compat                --------------------------
	.section	.nv.compat,"",@"SHT_CUDA_COMPAT_INFO"
	.align	4
        /*0000*/ 	.byte	0x02, 0x09, 0x00, 0x00, 0x02, 0x02, 0x01, 0x00, 0x02, 0x05, 0x05, 0x00, 0x03, 0x07, 0x01, 0x01
        /*0010*/ 	.byte	0x02, 0x03, 0x00, 0x00, 0x02, 0x06, 0x01, 0x00, 0x04, 0x0b, 0x08, 0x00, 0x09, 0x00, 0x00, 0x00
        /*0020*/ 	.byte	0x00, 0x00, 0x00, 0x00


//--------------------- .nv.info._Z20fused_dropout_kernelIffjEvPKT_PS0_PhT1_T0_St4pairImmE --------------------------
	.section	.nv.info._Z20fused_dropout_kernelIffjEvPKT_PS0_PhT1_T0_St4pairImmE,"",@"SHT_CUDA_INFO"
	.sectionflags	@""
	.align	4


	//----- nvinfo : EIATTR_CUDA_API_VERSION
	.align		4
        /*0000*/ 	.byte	0x04, 0x37
        /*0002*/ 	.short	(.L_18 - .L_17)
.L_17:
        /*0004*/ 	.word	0x00000082


	//----- nvinfo : EIATTR_KPARAM_INFO
	.align		4
.L_18:
        /*0008*/ 	.byte	0x04, 0x17
        /*000a*/ 	.short	(.L_20 - .L_19)
.L_19:
        /*000c*/ 	.word	0x00000000
        /*0010*/ 	.short	0x0005
        /*0012*/ 	.short	0x0020
        /*0014*/ 	.byte	0x00, 0xf0, 0x41, 0x00


	//----- nvinfo : EIATTR_KPARAM_INFO
	.align		4
.L_20:
        /*0018*/ 	.byte	0x04, 0x17
        /*001a*/ 	.short	(.L_22 - .L_21)
.L_21:
        /*001c*/ 	.word	0x00000000
        /*0020*/ 	.short	0x0004
        /*0022*/ 	.short	0x001c
        /*0024*/ 	.byte	0x00, 0xf0, 0x11, 0x00


	//----- nvinfo : EIATTR_KPARAM_INFO
	.align		4
.L_22:
        /*0028*/ 	.byte	0x04, 0x17
        /*002a*/ 	.short	(.L_24 - .L_23)
.L_23:
        /*002c*/ 	.word	0x00000000
        /*0030*/ 	.short	0x0003
        /*0032*/ 	.short	0x0018
        /*0034*/ 	.byte	0x00, 0xf0, 0x11, 0x00


	//----- nvinfo : EIATTR_KPARAM_INFO
	.align		4
.L_24:
        /*0038*/ 	.byte	0x04, 0x17
        /*003a*/ 	.short	(.L_26 - .L_25)
.L_25:
        /*003c*/ 	.word	0x00000000
        /*0040*/ 	.short	0x0002
        /*0042*/ 	.short	0x0010
        /*0044*/ 	.byte	0x00, 0xf5, 0x21, 0x00


	//----- nvinfo : EIATTR_KPARAM_INFO
	.align		4
.L_26:
        /*0048*/ 	.byte	0x04, 0x17
        /*004a*/ 	.short	(.L_28 - .L_27)
.L_27:
        /*004c*/ 	.word	0x00000000
        /*0050*/ 	.short	0x0001
        /*0052*/ 	.short	0x0008
        /*0054*/ 	.byte	0x00, 0xf5, 0x21, 0x00


	//----- nvinfo : EIATTR_KPARAM_INFO
	.align		4
.L_28:
        /*0058*/ 	.byte	0x04, 0x17
        /*005a*/ 	.short	(.L_30 - .L_29)
.L_29:
        /*005c*/ 	.word	0x00000000
        /*0060*/ 	.short	0x0000
        /*0062*/ 	.short	0x0000
        /*0064*/ 	.byte	0x00, 0xf5, 0x21, 0x00


	//----- nvinfo : EIATTR_SPARSE_MMA_MASK
	.align		4
.L_30:
        /*0068*/ 	.byte	0x03, 0x50
        /*006a*/ 	.short	0x0000


	//----- nvinfo : EIATTR_MAXREG_COUNT
	.align		4
        /*006c*/ 	.byte	0x03, 0x1b
        /*006e*/ 	.short	0x00ff


	//----- nvinfo : EIATTR_NUM_BARRIERS
	.align		4
        /*0070*/ 	.byte	0x02, 0x4c
        /*0072*/ 	.byte	0x01
	.zero		1


	//----- nvinfo : EIATTR_MERCURY_ISA_VERSION
	.align		4
        /*0074*/ 	.byte	0x03, 0x5f
        /*0076*/ 	.short	0x0101


	//----- nvinfo : EIATTR_VRC_CTA_INIT_COUNT
	.align		4
        /*0078*/ 	.byte	0x02, 0x4a
	.zero		1
	.zero		1


	//----- nvinfo : EIATTR_EXIT_INSTR_OFFSETS
	.align		4
        /*007c*/ 	.byte	0x04, 0x1c
        /*007e*/ 	.short	(.L_32 - .L_31)


	//   ....[0]....
.L_31:
        /*0080*/ 	.word	0x000006b0


	//   ....[1]....
        /*0084*/ 	.word	0x00001270


	//----- nvinfo : EIATTR_CRS_STACK_SIZE
	.align		4
.L_32:
        /*0088*/ 	.byte	0x04, 0x1e
        /*008a*/ 	.short	(.L_34 - .L_33)
.L_33:
        /*008c*/ 	.word	0x00000000


	//----- nvinfo : EIATTR_CBANK_PARAM_SIZE
	.align		4
.L_34:
        /*0090*/ 	.byte	0x03, 0x19
        /*0092*/ 	.short	0x0030


	//----- nvinfo : EIATTR_PARAM_CBANK
	.align		4
        /*0094*/ 	.byte	0x04, 0x0a
        /*0096*/ 	.short	(.L_36 - .L_35)
	.align		4
.L_35:
        /*0098*/ 	.word	index@(.nv.constant0._Z20fused_dropout_kernelIffjEvPKT_PS0_PhT1_T0_St4pairImmE)
        /*009c*/ 	.short	0x0380
        /*009e*/ 	.short	0x0030


	//----- nvinfo : EIATTR_SW_WAR
	.align		4
.L_36:
        /*00a0*/ 	.byte	0x04, 0x36
        /*00a2*/ 	.short	(.L_38 - .L_37)
.L_37:
        /*00a4*/ 	.word	0x00000008
.L_38:


//--------------------- .nv.callgraph             --------------------------
	.section	.nv.callgraph,"",@"SHT_CUDA_CALLGRAPH"
	.align	4
	.sectionentsize	8
	.align		4
        /*0000*/ 	.word	0x00000000
	.align		4
        /*0004*/ 	.word	0xffffffff
	.align		4
        /*0008*/ 	.word	0x00000000
	.align		4
        /*000c*/ 	.word	0xfffffffe
	.align		4
        /*0010*/ 	.word	0x00000000
	.align		4
        /*0014*/ 	.word	0xfffffffd
	.align		4
        /*0018*/ 	.word	0x00000000
	.align		4
        /*001c*/ 	.word	0xfffffffc


//--------------------- .nv.constant4             --------------------------
	.section	.nv.constant4,"a",@progbits
	.align	8
	.align		8
.nv.constant4:
        /*0000*/ 	.dword	precalc_xorwow_matrix
	.align		8
        /*0008*/ 	.dword	precalc_xorwow_offset_matrix
	.align		8
        /*0010*/ 	.dword	mrg32k3aM1
	.align		8
        /*0018*/ 	.dword	mrg32k3aM2
	.align		8
        /*0020*/ 	.dword	mrg32k3aM1SubSeq
	.align		8
        /*0028*/ 	.dword	mrg32k3aM2SubSeq
	.align		8
        /*0030*/ 	.dword	mrg32k3aM1Seq
	.align		8
        /*0038*/ 	.dword	mrg32k3aM2Seq


//--------------------- .nv.constant3             --------------------------
	.section	.nv.constant3,"a",@progbits
	.align	8
.nv.constant3:
	.type		__cr_lgamma_table,@object
	.size		__cr_lgamma_table,(.L_8 - __cr_lgamma_table)
__cr_lgamma_table:
        /*0000*/ 	.byte	0x00, 0x00, 0x00, 0x00, 0x00, 0x00, 0x00, 0x00, 0x00, 0x00, 0x00, 0x00, 0x00, 0x00, 0x00, 0x00
        /*0010*/ 	.byte	0xef, 0x39, 0xfa, 0xfe, 0x42, 0x2e, 0xe6, 0x3f, 0x02, 0x20, 0x2a, 0xfa, 0x0b, 0xab, 0xfc, 0x3f
        /*0020*/ 	.byte	0xf9, 0x2c, 0x92, 0x7c, 0xa7, 0x6c, 0x09, 0x40, 0xc9, 0x79, 0x44, 0x3c, 0x64, 0x26, 0x13, 0x40
        /*0030*/ 	.byte	0xca, 0x01, 0xcf, 0x3a, 0x27, 0x51, 0x1a, 0x40, 0x30, 0xcc, 0x2d, 0xf3, 0xe1, 0x0c, 0x21, 0x40
        /*0040*/ 	.byte	0x0d, 0xb7, 0xfc, 0x82, 0x8e, 0x35, 0x25, 0x40
.L_8:


//--------------------- .text._Z20fused_dropout_kernelIffjEvPKT_PS0_PhT1_T0_St4pairImmE --------------------------
	.section	.text._Z20fused_dropout_kernelIffjEvPKT_PS0_PhT1_T0_St4pairImmE,"ax",@progbits
	.align	128
        .global         _Z20fused_dropout_kernelIffjEvPKT_PS0_PhT1_T0_St4pairImmE
        .type           _Z20fused_dropout_kernelIffjEvPKT_PS0_PhT1_T0_St4pairImmE,@function
        .size           _Z20fused_dropout_kernelIffjEvPKT_PS0_PhT1_T0_St4pairImmE,(.L_x_18 - _Z20fused_dropout_kernelIffjEvPKT_PS0_PhT1_T0_St4pairImmE)
        .other          _Z20fused_dropout_kernelIffjEvPKT_PS0_PhT1_T0_St4pairImmE,@"STO_CUDA_ENTRY STV_DEFAULT"
_Z20fused_dropout_kernelIffjEvPKT_PS0_PhT1_T0_St4pairImmE:
.text._Z20fused_dropout_kernelIffjEvPKT_PS0_PhT1_T0_St4pairImmE:
[----:B------:R-:W-:Y:S08]  /*0000*/  LDC R1, c[0x0][0x37c] ;  /* 0x0000df00ff017b82 */ /* 0x000ff00000000800 */
[----:B------:R-:W0:Y:S02]  /*0010*/  LDC R5, c[0x0][0x39c] ;  /* 0x0000e700ff057b82 */ /* 0x000e240000000800 */
[----:B0-----:R-:W-:-:S05]  /*0020*/  VIADD R0, R5, 0x1800000 ;  /* 0x0180000005007836 */ /* 0x001fca0000000000 */
[----:B------:R-:W-:-:S04]  /*0030*/  LOP3.LUT R0, R0, 0x7f800000, RZ, 0xc0, !PT ;  /* 0x7f80000000007812 */ /* 0x000fc800078ec0ff */
[----:B------:R-:W-:-:S13]  /*0040*/  ISETP.GT.U32.AND P0, PT, R0, 0x1ffffff, PT ;  /* 0x01ffffff0000780c */ /* 0x000fda0003f04070 */
[----:B------:R-:W-:Y:S05]  /*0050*/  @P0 BRA `(.L_x_0) ;  /* 0x0000000000100947 */ /* 0x000fea0003800000 */
[----:B------:R-:W-:-:S07]  /*0060*/  MOV R2, 0x80 ;  /* 0x0000008000027802 */ /* 0x000fce0000000f00 */
[----:B------:R-:W-:Y:S05]  /*0070*/  CALL.REL.NOINC `($__internal_0_$__cuda_sm20_rcp_rn_f32_slowpath) ;  /* 0x0000001000807944 */ /* 0x000fea0003c00000 */
[----:B------:R-:W-:Y:S01]  /*0080*/  IMAD.MOV.U32 R2, RZ, RZ, R0 ;  /* 0x000000ffff027224 */ /* 0x000fe200078e0000 */
[----:B------:R-:W-:Y:S06]  /*0090*/  BRA `(.L_x_1) ;  /* 0x0000000000107947 */ /* 0x000fec0003800000 */
.L_x_0:
[----:B------:R-:W0:Y:S02]  /*00a0*/  MUFU.RCP R2, R5 ;  /* 0x0000000500027308 */ /* 0x000e240000001000 */
[----:B0-----:R-:W-:-:S04]  /*00b0*/  FFMA R0, R2, R5, -1 ;  /* 0xbf80000002007423 */ /* 0x001fc80000000005 */
[----:B------:R-:W-:-:S04]  /*00c0*/  FADD.FTZ R3, -R0, -RZ ;  /* 0x800000ff00037221 */ /* 0x000fc80000010100 */
[----:B------:R-:W-:-:S07]  /*00d0*/  FFMA R2, R2, R3, R2 ;  /* 0x0000000302027223 */ /* 0x000fce0000000002 */
.L_x_1:
[----:B------:R-:W0:Y:S01]  /*00e0*/  LDCU UR5, c[0x0][0x360] ;  /* 0x00006c00ff0577ac */ /* 0x000e220008000800 */
[----:B------:R-:W1:Y:S01]  /*00f0*/  S2R R3, SR_TID.X ;  /* 0x0000000000037919 */ /* 0x000e620000002100 */
[----:B------:R-:W0:Y:S01]  /*0100*/  LDCU UR7, c[0x0][0x370] ;  /* 0x00006e00ff0777ac */ /* 0x000e220008000800 */
[----:B------:R-:W1:Y:S01]  /*0110*/  S2R R4, SR_CTAID.X ;  /* 0x0000000000047919 */ /* 0x000e620000002500 */
[----:B------:R-:W2:Y:S01]  /*0120*/  LDCU.128 UR8, c[0x0][0x3a0] ;  /* 0x00007400ff0877ac */ /* 0x000ea20008000c00 */
[----:B------:R-:W3:Y:S01]  /*0130*/  LDCU UR6, c[0x0][0x398] ;  /* 0x00007300ff0677ac */ /* 0x000ee20008000800 */
[----:B0-----:R-:W-:-:S04]  /*0140*/  UIMAD UR7, UR5, UR7, URZ ;  /* 0x00000007050772a4 */ /* 0x001fc8000f8e02ff */
[----:B------:R-:W-:Y:S01]  /*0150*/  USHF.L.U32 UR12, UR7, 0x2, URZ ;  /* 0x00000002070c7899 */ /* 0x000fe200080006ff */
[----:B--2---:R-:W-:Y:S01]  /*0160*/  IMAD.U32 R9, RZ, RZ, UR8 ;  /* 0x00000008ff097e24 */ /* 0x004fe2000f8e00ff */
[----:B------:R-:W-:Y:S02]  /*0170*/  USHF.R.U64 UR10, UR10, 0x2, UR11 ;  /* 0x000000020a0a7899 */ /* 0x000fe4000800120b */
[----:B------:R-:W-:Y:S02]  /*0180*/  USHF.R.U32.HI UR11, URZ, 0x2, UR11 ;  /* 0x00000002ff0b7899 */ /* 0x000fe4000801160b */
[----:B------:R-:W-:Y:S02]  /*0190*/  UIMAD.WIDE.U32 UR16, UR10, -0x2daee0ad, URZ ;  /* 0xd2511f530a1078a5 */ /* 0x000fe4000f8e00ff */
[----:B------:R-:W-:Y:S01]  /*01a0*/  UIADD3 UR14, UPT, UPT, UR8, -0x61c88647, URZ ;  /* 0x9e3779b9080e7890 */ /* 0x000fe2000fffe0ff */
[----:B------:R-:W0:Y:S01]  /*01b0*/  I2F.U32.RP R0, UR12 ;  /* 0x0000000c00007d06 */ /* 0x000e220008209000 */
[----:B------:R-:W-:Y:S01]  /*01c0*/  ULOP3.LUT UR4, UR17, UR9, URZ, 0x3c, !UPT ;  /* 0x0000000911047292 */ /* 0x000fe2000f8e3cff */
[----:B-1----:R-:W-:Y:S01]  /*01d0*/  IMAD R3, R4, UR5, R3 ;  /* 0x0000000504037c24 */ /* 0x002fe2000f8e0203 */
[----:B------:R-:W-:Y:S01]  /*01e0*/  UIADD3 UR15, UPT, UPT, UR9, 0x76cf5d0a, URZ ;  /* 0x76cf5d0a090f7890 */ /* 0x000fe2000fffe0ff */
[----:B------:R-:W-:Y:S01]  /*01f0*/  IMAD.U32 R10, RZ, RZ, UR16 ;  /* 0x00000010ff0a7e24 */ /* 0x000fe2000f8e00ff */
[----:B------:R-:W-:Y:S01]  /*0200*/  UIMAD.WIDE.U32 UR4, UR4, -0x326172a9, URZ ;  /* 0xcd9e8d57040478a5 */ /* 0x000fe2000f8e00ff */
[----:B------:R-:W-:Y:S01]  /*0210*/  IMAD.WIDE.U32 R6, R3, -0x326172a9, RZ ;  /* 0xcd9e8d5703067825 */ /* 0x000fe200078e00ff */
[----:B------:R-:W-:-:S02]  /*0220*/  UIADD3 UR13, UPT, UPT, URZ, -UR12, URZ ;  /* 0x8000000cff0d7290 */ /* 0x000fc4000fffe0ff */
[----:B---3--:R-:W-:Y:S01]  /*0230*/  UIADD3 UR6, UPT, UPT, UR6, -0x1, URZ ;  /* 0xffffffff06067890 */ /* 0x008fe2000fffe0ff */
[----:B------:R-:W-:Y:S01]  /*0240*/  IMAD.U32 R11, RZ, RZ, UR17 ;  /* 0x00000011ff0b7e24 */ /* 0x000fe2000f8e00ff */
[----:B------:R-:W-:Y:S01]  /*0250*/  MOV R5, UR5 ;  /* 0x0000000500057c02 */ /* 0x000fe20008000f00 */
[----:B------:R-:W-:Y:S01]  /*0260*/  IMAD.U32 R4, RZ, RZ, UR4 ;  /* 0x00000004ff047e24 */ /* 0x000fe2000f8e00ff */
[----:B------:R-:W-:Y:S01]  /*0270*/  LOP3.LUT R7, R7, UR11, R9, 0x96, !PT ;  /* 0x0000000b07077c12 */ /* 0x000fe2000f8e9609 */
[----:B------:R-:W-:Y:S01]  /*0280*/  UIADD3 UR4, UPT, UPT, UR9, -0x4498517b, URZ ;  /* 0xbb67ae8509047890 */ /* 0x000fe2000fffe0ff */
[----:B0-----:R-:W0:Y:S01]  /*0290*/  MUFU.RCP R0, R0 ;  /* 0x0000000000007308 */ /* 0x001e220000001000 */
[----:B------:R-:W-:Y:S02]  /*02a0*/  UIADD3 UR16, UPT, UPT, UR9, -0x56f99767, URZ ;  /* 0xa906689909107890 */ /* 0x000fe4000fffe0ff */
[----:B------:R-:W-:Y:S02]  /*02b0*/  UIADD3 UR17, UPT, UPT, UR9, 0x646e171e, URZ ;  /* 0x646e171e09117890 */ /* 0x000fe4000fffe0ff */
[----:B------:R-:W-:-:S02]  /*02c0*/  UISETP.NE.U32.AND UP2, UPT, UR12, URZ, UPT ;  /* 0x000000ff0c00728c */ /* 0x000fc4000bf45070 */
[----:B------:R-:W-:Y:S01]  /*02d0*/  UIADD3 UR18, UPT, UPT, UR9, -0x24c28bd8, URZ ;  /* 0xdb3d742809127890 */ /* 0x000fe2000fffe0ff */
[----:B0-----:R-:W-:-:S06]  /*02e0*/  IADD3 R8, PT, PT, R0, 0xffffffe, RZ ;  /* 0x0ffffffe00087810 */ /* 0x001fcc0007ffe0ff */
[----:B------:R-:W0:Y:S02]  /*02f0*/  F2I.FTZ.U32.TRUNC.NTZ R8, R8 ;  /* 0x0000000800087305 */ /* 0x000e24000021f000 */
[----:B0-----:R-:W-:Y:S02]  /*0300*/  R2UR UR5, R8 ;  /* 0x00000000080572ca */ /* 0x001fe400000e0000 */
[----:B------:R-:W-:Y:S01]  /*0310*/  LOP3.LUT R8, R6, UR14, R5, 0x96, !PT ;  /* 0x0000000e06087c12 */ /* 0x000fe2000f8e9605 */
[----:B------:R-:W-:-:S04]  /*0320*/  IMAD.WIDE.U32 R6, R7, -0x2daee0ad, RZ ;  /* 0xd2511f5307067825 */ /* 0x000fc800078e00ff */
[----:B------:R-:W-:Y:S01]  /*0330*/  IMAD.WIDE.U32 R8, R8, -0x2daee0ad, RZ ;  /* 0xd2511f5308087825 */ /* 0x000fe200078e00ff */
[----:B------:R-:W-:Y:S01]  /*0340*/  LOP3.LUT R7, R10, UR4, R7, 0x96, !PT ;  /* 0x000000040a077c12 */ /* 0x000fe2000f8e9607 */
[----:B------:R-:W-:-:S03]  /*0350*/  UMOV UR4, URZ ;  /* 0x000000ff00047c82 */ /* 0x000fc60008000000 */
[----:B------:R-:W-:Y:S01]  /*0360*/  LOP3.LUT R10, R6, UR15, R9, 0x96, !PT ;  /* 0x0000000f060a7c12 */ /* 0x000fe2000f8e9609 */
[----:B------:R-:W-:Y:S01]  /*0370*/  UIMAD UR13, UR13, UR5, URZ ;  /* 0x000000050d0d72a4 */ /* 0x000fe2000f8e02ff */
[----:B------:R-:W-:Y:S01]  /*0380*/  IMAD.WIDE.U32 R6, R7, -0x326172a9, RZ ;  /* 0xcd9e8d5707067825 */ /* 0x000fe200078e00ff */
[----:B------:R-:W-:Y:S02]  /*0390*/  UIADD3 UR15, UPT, UPT, UR8, 0x3c6ef372, URZ ;  /* 0x3c6ef372080f7890 */ /* 0x000fe4000fffe0ff */
[----:B------:R-:W-:Y:S01]  /*03a0*/  UIMAD.WIDE.U32 UR4, UR5, UR13, UR4 ;  /* 0x0000000d050472a5 */ /* 0x000fe2000f8e0004 */
[----:B------:R-:W-:Y:S01]  /*03b0*/  IMAD.WIDE.U32 R10, R10, -0x326172a9, RZ ;  /* 0xcd9e8d570a0a7825 */ /* 0x000fe200078e00ff */
[----:B------:R-:W-:Y:S02]  /*03c0*/  UIADD3 UR13, UPT, UPT, UR8, -0x255992d5, URZ ;  /* 0xdaa66d2b080d7890 */ /* 0x000fe4000fffe0ff */
[----:B------:R-:W-:Y:S01]  /*03d0*/  UIMAD.WIDE.U32 UR4, UR5, UR6, URZ ;  /* 0x00000006050472a5 */ /* 0x000fe2000f8e00ff */
[----:B------:R-:W-:Y:S01]  /*03e0*/  LOP3.LUT R4, R4, UR15, R7, 0x96, !PT ;  /* 0x0000000f04047c12 */ /* 0x000fe2000f8e9607 */
[----:B------:R-:W-:-:S02]  /*03f0*/  UIADD3 UR15, UPT, UPT, UR9, -0x126145ec, URZ ;  /* 0xed9eba14090f7890 */ /* 0x000fc4000fffe0ff */
[----:B------:R-:W-:Y:S01]  /*0400*/  LOP3.LUT R6, R6, UR13, R11, 0x96, !PT ;  /* 0x0000000d06067c12 */ /* 0x000fe2000f8e960b */
[----:B------:R-:W-:Y:S01]  /*0410*/  UIADD3 UR13, UPT, UPT, UR9, 0x32370b8f, URZ ;  /* 0x32370b8f090d7890 */ /* 0x000fe2000fffe0ff */
[----:B------:R-:W-:Y:S01]  /*0420*/  IMAD.WIDE.U32 R4, R4, -0x2daee0ad, RZ ;  /* 0xd2511f5304047825 */ /* 0x000fe200078e00ff */
[----:B------:R-:W-:-:S03]  /*0430*/  UIADD3 UR4, UPT, UPT, -UR5, URZ, URZ ;  /* 0x000000ff05047290 */ /* 0x000fc6000fffe1ff */
[----:B------:R-:W-:Y:S01]  /*0440*/  IMAD.WIDE.U32 R6, R6, -0x2daee0ad, RZ ;  /* 0xd2511f5306067825 */ /* 0x000fe200078e00ff */
[----:B------:R-:W-:Y:S01]  /*0450*/  UIMAD UR6, UR12, UR4, UR6 ;  /* 0x000000040c0672a4 */ /* 0x000fe2000f8e0206 */
[----:B------:R-:W-:Y:S01]  /*0460*/  LOP3.LUT R5, R8, UR13, R5, 0x96, !PT ;  /* 0x0000000d08057c12 */ /* 0x000fe2000f8e9605 */
[----:B------:R-:W-:Y:S02]  /*0470*/  UIADD3 UR4, UPT, UPT, UR8, 0x78dde6e4, URZ ;  /* 0x78dde6e408047890 */ /* 0x000fe4000fffe0ff */
[----:B------:R-:W-:Y:S01]  /*0480*/  LOP3.LUT R8, R4, UR15, R7, 0x96, !PT ;  /* 0x0000000f04087c12 */ /* 0x000fe2000f8e9607 */
[----:B------:R-:W-:Y:S01]  /*0490*/  UISETP.GE.U32.AND UP0, UPT, UR6, UR12, UPT ;  /* 0x0000000c0600728c */ /* 0x000fe2000bf06070 */
[----:B------:R-:W-:Y:S01]  /*04a0*/  IMAD.WIDE.U32 R4, R5, -0x326172a9, RZ ;  /* 0xcd9e8d5705047825 */ /* 0x000fe200078e00ff */
[----:B------:R-:W-:-:S03]  /*04b0*/  UIADD3 UR13, UPT, UPT, UR8, 0x1715609d, URZ ;  /* 0x1715609d080d7890 */ /* 0x000fc6000fffe0ff */
[----:B------:R-:W-:Y:S01]  /*04c0*/  IMAD.WIDE.U32 R8, R8, -0x326172a9, RZ ;  /* 0xcd9e8d5708087825 */ /* 0x000fe200078e00ff */
[----:B------:R-:W-:-:S04]  /*04d0*/  LOP3.LUT R5, R10, UR4, R5, 0x96, !PT ;  /* 0x000000040a057c12 */ /* 0x000fc8000f8e9605 */
[----:B------:R-:W-:Y:S01]  /*04e0*/  LOP3.LUT R10, R4, UR13, R9, 0x96, !PT ;  /* 0x0000000d040a7c12 */ /* 0x000fe2000f8e9609 */
[----:B------:R-:W-:Y:S01]  /*04f0*/  @UP0 UIADD3 UR6, UPT, UPT, -UR12, UR6, URZ ;  /* 0x000000060c060290 */ /* 0x000fe2000fffe1ff */
[----:B------:R-:W-:Y:S01]  /*0500*/  IMAD.WIDE.U32 R4, R5, -0x2daee0ad, RZ ;  /* 0xd2511f5305047825 */ /* 0x000fe200078e00ff */
[----:B------:R-:W-:Y:S02]  /*0510*/  @UP0 UIADD3 UR5, UPT, UPT, UR5, 0x1, URZ ;  /* 0x0000000105050890 */ /* 0x000fe4000fffe0ff */
[----:B------:R-:W-:Y:S01]  /*0520*/  UISETP.GE.U32.AND UP1, UPT, UR6, UR12, UPT ;  /* 0x0000000c0600728c */ /* 0x000fe2000bf26070 */
[----:B------:R-:W-:Y:S01]  /*0530*/  IMAD.WIDE.U32 R10, R10, -0x2daee0ad, RZ ;  /* 0xd2511f530a0a7825 */ /* 0x000fe200078e00ff */
[----:B------:R-:W-:Y:S01]  /*0540*/  LOP3.LUT R5, R6, UR16, R5, 0x96, !PT ;  /* 0x0000001006057c12 */ /* 0x000fe2000f8e9605 */
[----:B------:R-:W-:Y:S02]  /*0550*/  UIADD3 UR6, UPT, UPT, UR8, -0x4ab325aa, URZ ;  /* 0xb54cda5608067890 */ /* 0x000fe4000fffe0ff */
[----:B------:R-:W-:Y:S01]  /*0560*/  UIADD3 UR16, UPT, UPT, UR8, 0x5384540f, URZ ;  /* 0x5384540f08107890 */ /* 0x000fe2000fffe0ff */
[----:B------:R-:W-:Y:S01]  /*0570*/  LOP3.LUT R6, R4, UR17, R11, 0x96, !PT ;  /* 0x0000001104067c12 */ /* 0x000fe2000f8e960b */
[----:B------:R-:W-:-:S04]  /*0580*/  IMAD.WIDE.U32 R4, R5, -0x326172a9, RZ ;  /* 0xcd9e8d5705047825 */ /* 0x000fc800078e00ff */
[----:B------:R-:W-:Y:S01]  /*0590*/  IMAD.WIDE.U32 R6, R6, -0x326172a9, RZ ;  /* 0xcd9e8d5706067825 */ /* 0x000fe200078e00ff */
[----:B------:R-:W-:Y:S01]  /*05a0*/  @UP1 UIADD3 UR5, UPT, UPT, UR5, 0x1, URZ ;  /* 0x0000000105051890 */ /* 0x000fe2000fffe0ff */
[----:B------:R-:W-:Y:S01]  /*05b0*/  LOP3.LUT R5, R8, UR6, R5, 0x96, !PT ;  /* 0x0000000608057c12 */ /* 0x000fe2000f8e9605 */
[----:B------:R-:W-:Y:S02]  /*05c0*/  @!UP2 ULOP3.LUT UR5, URZ, UR12, URZ, 0x33, !UPT ;  /* 0x0000000cff05a292 */ /* 0x000fe4000f8e33ff */
[----:B------:R-:W-:Y:S01]  /*05d0*/  LOP3.LUT R18, R4, UR16, R7, 0x96, !PT ;  /* 0x0000001004127c12 */ /* 0x000fe2000f8e9607 */
[----:B------:R-:W-:Y:S01]  /*05e0*/  UIADD3 UR6, UPT, UPT, UR9, 0x1fd5c5a3, URZ ;  /* 0x1fd5c5a309067890 */ /* 0x000fe2000fffe0ff */
[----:B------:R-:W-:Y:S01]  /*05f0*/  IMAD.WIDE.U32 R4, R5, -0x2daee0ad, RZ ;  /* 0xd2511f5305047825 */ /* 0x000fe200078e00ff */
[----:B------:R-:W-:-:S03]  /*0600*/  UIMAD UR5, UR12, UR5, UR12 ;  /* 0x000000050c0572a4 */ /* 0x000fc6000f8e020c */
[----:B------:R-:W-:Y:S01]  /*0610*/  IMAD.WIDE.U32 R18, R18, -0x2daee0ad, RZ ;  /* 0xd2511f5312127825 */ /* 0x000fe200078e00ff */
[----:B------:R-:W-:Y:S01]  /*0620*/  LOP3.LUT R5, R10, UR6, R5, 0x96, !PT ;  /* 0x000000060a057c12 */ /* 0x000fe2000f8e9605 */
[----:B------:R-:W-:Y:S01]  /*0630*/  UIADD3 UR6, UPT, UPT, UR8, -0xe443238, URZ ;  /* 0xf1bbcdc808067890 */ /* 0x000fe2000fffe0ff */
[----:B------:R-:W-:Y:S01]  /*0640*/  ISETP.GE.U32.AND P0, PT, R3, UR5, PT ;  /* 0x0000000503007c0c */ /* 0x000fe2000bf06070 */
[----:B------:R-:W-:Y:S01]  /*0650*/  UIADD3 UR8, UPT, UPT, UR8, -0x700cb87f, URZ ;  /* 0x8ff3478108087890 */ /* 0x000fe2000fffe0ff */
[----:B------:R-:W-:Y:S01]  /*0660*/  LOP3.LUT R25, R4, UR18, R19, 0x96, !PT ;  /* 0x0000001204197c12 */ /* 0x000fe2000f8e9613 */
[----:B------:R-:W-:-:S04]  /*0670*/  IMAD.WIDE.U32 R4, R5, -0x326172a9, RZ ;  /* 0xcd9e8d5705047825 */ /* 0x000fc800078e00ff */
[----:B------:R-:W-:Y:S01]  /*0680*/  IMAD.HI.U32 R7, R25, -0x326172a9, RZ ;  /* 0xcd9e8d5719077827 */ /* 0x000fe200078e00ff */
[----:B------:R-:W-:-:S04]  /*0690*/  LOP3.LUT R6, R6, UR6, R5, 0x96, !PT ;  /* 0x0000000606067c12 */ /* 0x000fc8000f8e9605 */
[----:B------:R-:W-:Y:S01]  /*06a0*/  LOP3.LUT R26, R4, UR8, R7, 0x96, !PT ;  /* 0x00000008041a7c12 */ /* 0x000fe2000f8e9607 */
[----:B------:R-:W-:Y:S06]  /*06b0*/  @P0 EXIT ;  /* 0x000000000000094d */ /* 0x000fec0003800000 */
[----:B------:R-:W-:Y:S01]  /*06c0*/  UIADD3 UR9, UPT, UPT, UR9, -0x695add53, URZ ;  /* 0x96a522ad09097890 */ /* 0x000fe2000fffe0ff */
[----:B------:R-:W-:-:S04]  /*06d0*/  IMAD.HI.U32 R5, R6, -0x2daee0ad, RZ ;  /* 0xd2511f5306057827 */ /* 0x000fc800078e00ff */
[----:B------:R-:W-:Y:S01]  /*06e0*/  HFMA2 R7, -RZ, RZ, 0, 0 ;  /* 0x00000000ff077431 */ /* 0x000fe200000001ff */
[----:B------:R-:W-:Y:S01]  /*06f0*/  MOV R4, R6 ;  /* 0x0000000600047202 */ /* 0x000fe20000000f00 */
[----:B------:R-:W0:Y:S01]  /*0700*/  LDCU.64 UR18, c[0x0][0x358] ;  /* 0x00006b00ff1277ac */ /* 0x000e220008000a00 */
[----:B------:R-:W-:Y:S01]  /*0710*/  IMAD R25, R25, -0x326172a9, RZ ;  /* 0xcd9e8d5719197824 */ /* 0x000fe200078e02ff */
[----:B------:R-:W-:Y:S01]  /*0720*/  LOP3.LUT R18, R18, UR9, R5, 0x96, !PT ;  /* 0x0000000912127c12 */ /* 0x000fe2000f8e9605 */
[----:B------:R-:W-:Y:S01]  /*0730*/  IMAD.U32 R5, RZ, RZ, UR10 ;  /* 0x0000000aff057e24 */ /* 0x000fe2000f8e00ff */
[----:B------:R-:W1:Y:S01]  /*0740*/  LDCU UR24, c[0x0][0x39c] ;  /* 0x00007380ff1877ac */ /* 0x000e620008000800 */
[----:B------:R-:W-:Y:S02]  /*0750*/  IMAD.U32 R6, RZ, RZ, UR11 ;  /* 0x0000000bff067e24 */ /* 0x000fe4000f8e00ff */
[----:B------:R-:W-:Y:S01]  /*0760*/  IMAD.MOV.U32 R8, RZ, RZ, R3 ;  /* 0x000000ffff087224 */ /* 0x000fe200078e0003 */
[----:B------:R-:W2:Y:S01]  /*0770*/  LDCU UR12, c[0x0][0x398] ;  /* 0x00007300ff0c77ac */ /* 0x000ea20008000800 */
[----:B------:R-:W3:Y:S01]  /*0780*/  LDCU.64 UR20, c[0x0][0x390] ;  /* 0x00007200ff1477ac */ /* 0x000ee20008000a00 */
[----:B------:R-:W4:Y:S04]  /*0790*/  LDCU.64 UR22, c[0x0][0x3a0] ;  /* 0x00007400ff1677ac */ /* 0x000f280008000a00 */
.L_x_13:
[----:B------:R-:W-:Y:S01]  /*07a0*/  VIADD R5, R5, 0x1 ;  /* 0x0000000105057836 */ /* 0x000fe20000000000 */
[----:B------:R-:W-:Y:S03]  /*07b0*/  BSSY.RECONVERGENT B0, `(.L_x_2) ;  /* 0x000000c000007945 */ /* 0x000fe60003800200 */
[C---:B--2---:R-:W-:Y:S01]  /*07c0*/  IMAD.WIDE.U32 R12, R5.reuse, -0x2daee0ad, RZ ;  /* 0xd2511f53050c7825 */ /* 0x044fe200078e00ff */
[----:B------:R-:W-:-:S13]  /*07d0*/  ISETP.NE.AND P0, PT, R5, RZ, PT ;  /* 0x000000ff0500720c */ /* 0x000fda0003f05270 */
[----:B0----5:R-:W-:Y:S05]  /*07e0*/  @P0 BRA `(.L_x_3) ;  /* 0x0000000000200947 */ /* 0x021fea0003800000 */
[----:B------:R-:W-:-:S04]  /*07f0*/  IADD3 R6, PT, PT, R6, 0x1, RZ ;  /* 0x0000000106067810 */ /* 0x000fc80007ffe0ff */
[----:B------:R-:W-:-:S13]  /*0800*/  ISETP.NE.AND P0, PT, R6, RZ, PT ;  /* 0x000000ff0600720c */ /* 0x000fda0003f05270 */
[----:B------:R-:W-:Y:S02]  /*0810*/  @!P0 VIADD R8, R8, 0x1 ;  /* 0x0000000108088836 */ /* 0x000fe40000000000 */
[----:B------:R-:W-:Y:S02]  /*0820*/  @!P0 VIADD R9, R7, 0x1 ;  /* 0x0000000107098836 */ /* 0x000fe40000000000 */
[----:B------:R-:W-:Y:S01]  /*0830*/  @!P0 IMAD.MOV.U32 R6, RZ, RZ, RZ ;  /* 0x000000ffff068224 */ /* 0x000fe200078e00ff */
[----:B------:R-:W-:-:S13]  /*0840*/  ISETP.NE.AND P1, PT, R8, RZ, !P0 ;  /* 0x000000ff0800720c */ /* 0x000fda0004725270 */
[----:B------:R-:W-:-:S05]  /*0850*/  @P1 IADD3 R9, PT, PT, R7, RZ, RZ ;  /* 0x000000ff07091210 */ /* 0x000fca0007ffe0ff */
[----:B------:R-:W-:-:S07]  /*0860*/  @!P0 IMAD.MOV.U32 R7, RZ, RZ, R9 ;  /* 0x000000ffff078224 */ /* 0x000fce00078e0009 */
.L_x_3:
[----:B01234-:R-:W-:Y:S05]  /*0870*/  BSYNC.RECONVERGENT B0 ;  /* 0x0000000000007941 */ /* 0x01ffea0003800200 */
.L_x_2:
[----:B------:R-:W-:Y:S01]  /*0880*/  IMAD.WIDE.U32 R10, R8, -0x326172a9, RZ ;  /* 0xcd9e8d57080a7825 */ /* 0x000fe200078e00ff */
[----:B------:R-:W-:Y:S01]  /*0890*/  LOP3.LUT R14, R7, UR23, R13, 0x96, !PT ;  /* 0x00000017070e7c12 */ /* 0x000fe2000f8e960d */
[----:B------:R-:W-:Y:S01]  /*08a0*/  UIADD3 UR6, UPT, UPT, UR23, -0x4498517b, URZ ;  /* 0xbb67ae8517067890 */ /* 0x000fe2000fffe0ff */
[----:B------:R-:W0:Y:S01]  /*08b0*/  LDC R9, c[0x0][0x3a8] ;  /* 0x0000ea00ff097b82 */ /* 0x000e220000000800 */
[----:B------:R-:W-:Y:S01]  /*08c0*/  UIADD3 UR8, UPT, UPT, UR23, 0x76cf5d0a, URZ ;  /* 0x76cf5d0a17087890 */ /* 0x000fe2000fffe0ff */
[----:B------:R-:W-:Y:S01]  /*08d0*/  LOP3.LUT R16, R6, UR22, R11, 0x96, !PT ;  /* 0x0000001606107c12 */ /* 0x000fe2000f8e960b */
[----:B------:R-:W-:-:S04]  /*08e0*/  IMAD.WIDE.U32 R14, R14, -0x326172a9, RZ ;  /* 0xcd9e8d570e0e7825 */ /* 0x000fc800078e00ff */
[----:B------:R-:W-:Y:S01]  /*08f0*/  IMAD.WIDE.U32 R16, R16, -0x2daee0ad, RZ ;  /* 0xd2511f5310107825 */ /* 0x000fe200078e00ff */
[----:B------:R-:W-:-:S04]  /*0900*/  LOP3.LUT R13, R10, UR14, R15, 0x96, !PT ;  /* 0x0000000e0a0d7c12 */ /* 0x000fc8000f8e960f */
[----:B------:R-:W-:Y:S01]  /*0910*/  LOP3.LUT R10, R12, UR6, R17, 0x96, !PT ;  /* 0x000000060c0a7c12 */ /* 0x000fe2000f8e9611 */
[----:B------:R-:W-:Y:S01]  /*0920*/  IMAD.WIDE.U32 R12, R13, -0x2daee0ad, RZ ;  /* 0xd2511f530d0c7825 */ /* 0x000fe200078e00ff */
[----:B------:R-:W-:-:S03]  /*0930*/  UIADD3 UR6, UPT, UPT, UR22, 0x3c6ef372, URZ ;  /* 0x3c6ef37216067890 */ /* 0x000fc6000fffe0ff */
[----:B------:R-:W-:Y:S01]  /*0940*/  IMAD.WIDE.U32 R10, R10, -0x326172a9, RZ ;  /* 0xcd9e8d570a0a7825 */ /* 0x000fe200078e00ff */
[----:B------:R-:W-:Y:S01]  /*0950*/  LOP3.LUT R15, R16, UR8, R13, 0x96, !PT ;  /* 0x00000008100f7c12 */ /* 0x000fe2000f8e960d */
[----:B------:R-:W-:-:S03]  /*0960*/  UIADD3 UR8, UPT, UPT, UR23, 0x32370b8f, URZ ;  /* 0x32370b8f17087890 */ /* 0x000fc6000fffe0ff */
[----:B------:R-:W-:Y:S01]  /*0970*/  LOP3.LUT R16, R14, UR6, R11, 0x96, !PT ;  /* 0x000000060e107c12 */ /* 0x000fe2000f8e960b */
[----:B------:R-:W-:Y:S01]  /*0980*/  UIADD3 UR6, UPT, UPT, UR22, -0x255992d5, URZ ;  /* 0xdaa66d2b16067890 */ /* 0x000fe2000fffe0ff */
[----:B------:R-:W-:-:S04]  /*0990*/  IMAD.WIDE.U32 R14, R15, -0x326172a9, RZ ;  /* 0xcd9e8d570f0e7825 */ /* 0x000fc800078e00ff */
[----:B------:R-:W-:Y:S01]  /*09a0*/  IMAD.WIDE.U32 R16, R16, -0x2daee0ad, RZ ;  /* 0xd2511f5310107825 */ /* 0x000fe200078e00ff */
[----:B------:R-:W-:Y:S01]  /*09b0*/  LOP3.LUT R13, R10, UR6, R15, 0x96, !PT ;  /* 0x000000060a0d7c12 */ /* 0x000fe2000f8e960f */
[----:B------:R-:W-:-:S03]  /*09c0*/  UIADD3 UR6, UPT, UPT, UR23, -0x56f99767, URZ ;  /* 0xa906689917067890 */ /* 0x000fc6000fffe0ff */
[----:B------:R-:W-:Y:S01]  /*09d0*/  LOP3.LUT R10, R12, UR8, R17, 0x96, !PT ;  /* 0x000000080c0a7c12 */ /* 0x000fe2000f8e9611 */
[----:B------:R-:W-:Y:S01]  /*09e0*/  IMAD.WIDE.U32 R12, R13, -0x2daee0ad, RZ ;  /* 0xd2511f530d0c7825 */ /* 0x000fe200078e00ff */
[----:B------:R-:W-:-:S03]  /*09f0*/  UIADD3 UR8, UPT, UPT, UR23, -0x24c28bd8, URZ ;  /* 0xdb3d742817087890 */ /* 0x000fc6000fffe0ff */
[----:B------:R-:W-:Y:S01]  /*0a00*/  IMAD.WIDE.U32 R10, R10, -0x326172a9, RZ ;  /* 0xcd9e8d570a0a7825 */ /* 0x000fe200078e00ff */
[----:B------:R-:W-:-:S04]  /*0a10*/  LOP3.LUT R15, R16, UR15, R13, 0x96, !PT ;  /* 0x0000000f100f7c12 */ /* 0x000fc8000f8e960d */
[----:B------:R-:W-:Y:S01]  /*0a20*/  LOP3.LUT R16, R14, UR4, R11, 0x96, !PT ;  /* 0x000000040e107c12 */ /* 0x000fe2000f8e960b */
[----:B------:R-:W-:-:S04]  /*0a30*/  IMAD.WIDE.U32 R14, R15, -0x326172a9, RZ ;  /* 0xcd9e8d570f0e7825 */ /* 0x000fc800078e00ff */
[----:B------:R-:W-:Y:S01]  /*0a40*/  IMAD.WIDE.U32 R16, R16, -0x2daee0ad, RZ ;  /* 0xd2511f5310107825 */ /* 0x000fe200078e00ff */
[----:B------:R-:W-:-:S04]  /*0a50*/  LOP3.LUT R13, R10, UR13, R15, 0x96, !PT ;  /* 0x0000000d0a0d7c12 */ /* 0x000fc8000f8e960f */
[----:B------:R-:W-:Y:S01]  /*0a60*/  LOP3.LUT R10, R12, UR6, R17, 0x96, !PT ;  /* 0x000000060c0a7c12 */ /* 0x000fe2000f8e9611 */
[----:B------:R-:W-:Y:S01]  /*0a70*/  IMAD.WIDE.U32 R12, R13, -0x2daee0ad, RZ ;  /* 0xd2511f530d0c7825 */ /* 0x000fe200078e00ff */
[----:B------:R-:W-:-:S03]  /*0a80*/  UIADD3 UR6, UPT, UPT, UR22, -0x4ab325aa, URZ ;  /* 0xb54cda5616067890 */ /* 0x000fc6000fffe0ff */
[----:B------:R-:W-:Y:S01]  /*0a90*/  IMAD.WIDE.U32 R10, R10, -0x326172a9, RZ ;  /* 0xcd9e8d570a0a7825 */ /* 0x000fe200078e00ff */
[----:B------:R-:W-:-:S04]  /*0aa0*/  LOP3.LUT R15, R16, UR17, R13, 0x96, !PT ;  /* 0x00000011100f7c12 */ /* 0x000fc8000f8e960d */
[----:B------:R-:W-:Y:S01]  /*0ab0*/  LOP3.LUT R16, R14, UR6, R11, 0x96, !PT ;  /* 0x000000060e107c12 */ /* 0x000fe2000f8e960b */
[----:B------:R-:W-:Y:S01]  /*0ac0*/  IMAD.WIDE.U32 R14, R15, -0x326172a9, RZ ;  /* 0xcd9e8d570f0e7825 */ /* 0x000fe200078e00ff */
[----:B------:R-:W-:-:S03]  /*0ad0*/  UIADD3 UR6, UPT, UPT, UR23, 0x1fd5c5a3, URZ ;  /* 0x1fd5c5a317067890 */ /* 0x000fc6000fffe0ff */
[----:B------:R-:W-:Y:S01]  /*0ae0*/  IMAD.WIDE.U32 R16, R16, -0x2daee0ad, RZ ;  /* 0xd2511f5310107825 */ /* 0x000fe200078e00ff */
[----:B------:R-:W-:-:S04]  /*0af0*/  LOP3.LUT R10, R10, UR16, R15, 0x96, !PT ;  /* 0x000000100a0a7c12 */ /* 0x000fc8000f8e960f */
[----:B------:R-:W-:Y:S01]  /*0b00*/  LOP3.LUT R12, R12, UR6, R17, 0x96, !PT ;  /* 0x000000060c0c7c12 */ /* 0x000fe2000f8e9611 */
[----:B------:R-:W-:Y:S01]  /*0b10*/  IMAD.WIDE.U32 R10, R10, -0x2daee0ad, RZ ;  /* 0xd2511f530a0a7825 */ /* 0x000fe200078e00ff */
[----:B------:R-:W-:Y:S01]  /*0b20*/  UIADD3 UR6, UPT, UPT, UR22, -0xe443238, URZ ;  /* 0xf1bbcdc816067890 */ /* 0x000fe2000fffe0ff */
[----:B0-----:R-:W-:Y:S02]  /*0b30*/  LOP3.LUT R17, R9, 0x3, RZ, 0xc0, !PT ;  /* 0x0000000309117812 */ /* 0x001fe400078ec0ff */
[----:B------:R-:W-:Y:S01]  /*0b40*/  IMAD.WIDE.U32 R12, R12, -0x326172a9, RZ ;  /* 0xcd9e8d570c0c7825 */ /* 0x000fe200078e00ff */
[----:B------:R-:W-:Y:S01]  /*0b50*/  LOP3.LUT R15, R16, UR8, R11, 0x96, !PT ;  /* 0x00000008100f7c12 */ /* 0x000fe2000f8e960b */
[----:B------:R-:W-:Y:S01]  /*0b60*/  UIADD3 UR8, UPT, UPT, UR23, -0x695add53, URZ ;  /* 0x96a522ad17087890 */ /* 0x000fe2000fffe0ff */
[----:B------:R-:W-:Y:S01]  /*0b70*/  ISETP.GT.AND P0, PT, R17, 0x1, PT ;  /* 0x000000011100780c */ /* 0x000fe20003f04270 */
[----:B------:R-:W-:Y:S01]  /*0b80*/  IMAD R16, R4, -0x2daee0ad, RZ ;  /* 0xd2511f5304107824 */ /* 0x000fe200078e02ff */
[----:B------:R-:W-:Y:S01]  /*0b90*/  LOP3.LUT R4, R14, UR6, R13, 0x96, !PT ;  /* 0x000000060e047c12 */ /* 0x000fe2000f8e960d */
[----:B------:R-:W-:Y:S01]  /*0ba0*/  UIADD3 UR6, UPT, UPT, UR22, -0x700cb87f, URZ ;  /* 0x8ff3478116067890 */ /* 0x000fe2000fffe0ff */
[----:B------:R-:W-:-:S04]  /*0bb0*/  IMAD.WIDE.U32 R14, R15, -0x326172a9, RZ ;  /* 0xcd9e8d570f0e7825 */ /* 0x000fc800078e00ff */
[----:B------:R-:W-:Y:S01]  /*0bc0*/  IMAD.HI.U32 R11, R4, -0x2daee0ad, RZ ;  /* 0xd2511f53040b7827 */ /* 0x000fe200078e00ff */
[----:B------:R-:W-:-:S04]  /*0bd0*/  LOP3.LUT R9, R12, UR6, R15, 0x96, !PT ;  /* 0x000000060c097c12 */ /* 0x000fc8000f8e960f */
[----:B------:R-:W-:Y:S01]  /*0be0*/  LOP3.LUT R10, R10, UR8, R11, 0x96, !PT ;  /* 0x000000080a0a7c12 */ /* 0x000fe2000f8e960b */
[----:B------:R-:W-:Y:S06]  /*0bf0*/  @P0 BRA `(.L_x_4) ;  /* 0x0000000000240947 */ /* 0x000fec0003800000 */
[----:B------:R-:W-:Y:S01]  /*0c00*/  ISETP.NE.AND P0, PT, R17, RZ, PT ;  /* 0x000000ff1100720c */ /* 0x000fe20003f05270 */
[----:B------:R-:W-:Y:S01]  /*0c10*/  IMAD.MOV.U32 R11, RZ, RZ, R16 ;  /* 0x000000ffff0b7224 */ /* 0x000fe200078e0010 */
[----:B------:R-:W-:-:S11]  /*0c20*/  MOV R12, R18 ;  /* 0x00000012000c7202 */ /* 0x000fd60000000f00 */
[----:B------:R-:W-:Y:S05]  /*0c30*/  @!P0 BRA `(.L_x_5) ;  /* 0x0000000000388947 */ /* 0x000fea0003800000 */
[----:B------:R-:W-:Y:S01]  /*0c40*/  IMAD.MOV.U32 R26, RZ, RZ, R25 ;  /* 0x000000ffff1a7224 */ /* 0x000fe200078e0019 */
[----:B------:R-:W-:Y:S01]  /*0c50*/  MOV R12, R16 ;  /* 0x00000010000c7202 */ /* 0x000fe20000000f00 */
[----:B------:R-:W-:Y:S02]  /*0c60*/  IMAD.MOV.U32 R11, RZ, RZ, R9 ;  /* 0x000000ffff0b7224 */ /* 0x000fe400078e0009 */
[----:B------:R-:W-:Y:S01]  /*0c70*/  IMAD.MOV.U32 R25, RZ, RZ, R18 ;  /* 0x000000ffff197224 */ /* 0x000fe200078e0012 */
[----:B------:R-:W-:Y:S06]  /*0c80*/  BRA `(.L_x_5) ;  /* 0x0000000000247947 */ /* 0x000fec0003800000 */
.L_x_4:
[----:B------:R-:W-:Y:S01]  /*0c90*/  ISETP.NE.AND P0, PT, R17, 0x3, PT ;  /* 0x000000031100780c */ /* 0x000fe20003f05270 */
[----:B------:R-:W-:Y:S01]  /*0ca0*/  IMAD.MOV.U32 R25, RZ, RZ, R9 ;  /* 0x000000ffff197224 */ /* 0x000fe200078e0009 */
[----:B------:R-:W-:Y:S01]  /*0cb0*/  MOV R26, R16 ;  /* 0x00000010001a7202 */ /* 0x000fe20000000f00 */
[----:B------:R-:W-:Y:S01]  /*0cc0*/  IMAD.MOV.U32 R12, RZ, RZ, R14 ;  /* 0x000000ffff0c7224 */ /* 0x000fe200078e000e */
[----:B------:R-:W-:-:S09]  /*0cd0*/  MOV R11, R10 ;  /* 0x0000000a000b7202 */ /* 0x000fd20000000f00 */
[----:B------:R-:W-:Y:S01]  /*0ce0*/  @P0 IMAD.MOV.U32 R26, RZ, RZ, R18 ;  /* 0x000000ffff1a0224 */ /* 0x000fe200078e0012 */
[----:B------:R-:W-:Y:S01]  /*0cf0*/  @P0 MOV R12, R9 ;  /* 0x00000009000c0202 */ /* 0x000fe20000000f00 */
[----:B------:R-:W-:Y:S02]  /*0d00*/  @P0 IMAD.MOV.U32 R25, RZ, RZ, R16 ;  /* 0x000000ffff190224 */ /* 0x000fe400078e0010 */
[----:B------:R-:W-:-:S07]  /*0d10*/  @P0 IMAD.MOV.U32 R11, RZ, RZ, R14 ;  /* 0x000000ffff0b0224 */ /* 0x000fce00078e000e */
.L_x_5:
[----:B------:R-:W-:-:S05]  /*0d20*/  VIADD R13, R3, UR7 ;  /* 0x00000007030d7c36 */ /* 0x000fca0008000000 */
[C---:B------:R-:W-:Y:S02]  /*0d30*/  ISETP.GE.U32.AND P2, PT, R13.reuse, UR12, PT ;  /* 0x0000000c0d007c0c */ /* 0x040fe4000bf46070 */
[----:B------:R-:W-:Y:S02]  /*0d40*/  IADD3 R21, PT, PT, R13, UR7, RZ ;  /* 0x000000070d157c10 */ /* 0x000fe4000fffe0ff */
[----:B------:R-:W-:Y:S02]  /*0d50*/  ISETP.GE.U32.AND P3, PT, R3, UR12, PT ;  /* 0x0000000c03007c0c */ /* 0x000fe4000bf66070 */
[C---:B------:R-:W-:Y:S01]  /*0d60*/  ISETP.GE.U32.AND P0, PT, R21.reuse, UR12, PT ;  /* 0x0000000c15007c0c */ /* 0x040fe2000bf06070 */
[----:B------:R-:W-:-:S05]  /*0d70*/  VIADD R23, R21, UR7 ;  /* 0x0000000715177c36 */ /* 0x000fca0008000000 */
[----:B------:R-:W-:Y:S01]  /*0d80*/  ISETP.GE.U32.AND P1, PT, R23, UR12, PT ;  /* 0x0000000c17007c0c */ /* 0x000fe2000bf26070 */
[----:B------:R-:W0:Y:S08]  /*0d90*/  @!P2 LDC.64 R16, c[0x0][0x380] ;  /* 0x0000e000ff10ab82 */ /* 0x000e300000000a00 */
[----:B------:R-:W1:Y:S01]  /*0da0*/  @!P0 LDC.64 R18, c[0x0][0x380] ;  /* 0x0000e000ff128b82 */ /* 0x000e620000000a00 */
[----:B0-----:R-:W-:-:S07]  /*0db0*/  @!P2 IMAD.WIDE.U32 R28, R13, 0x4, R16 ;  /* 0x000000040d1ca825 */ /* 0x001fce00078e0010 */
[----:B------:R-:W0:Y:S01]  /*0dc0*/  @!P1 LDC.64 R16, c[0x0][0x380] ;  /* 0x0000e000ff109b82 */ /* 0x000e220000000a00 */
[----:B------:R2:W5:Y:S01]  /*0dd0*/  @!P2 LDG.E.CONSTANT R20, desc[UR18][R28.64] ;  /* 0x000000121c14a981 */ /* 0x000562000c1e9900 */
[----:B-1----:R-:W-:-:S05]  /*0de0*/  @!P0 IMAD.WIDE.U32 R18, R21, 0x4, R18 ;  /* 0x0000000415128825 */ /* 0x002fca00078e0012 */
[----:B------:R1:W5:Y:S01]  /*0df0*/  @!P0 LDG.E.CONSTANT R0, desc[UR18][R18.64] ;  /* 0x0000001212008981 */ /* 0x000362000c1e9900 */
[----:B--2---:R-:W2:Y:S01]  /*0e00*/  @!P3 LDC.64 R28, c[0x0][0x380] ;  /* 0x0000e000ff1cbb82 */ /* 0x004ea20000000a00 */
[----:B0-----:R-:W-:-:S05]  /*0e10*/  @!P1 IMAD.WIDE.U32 R16, R23, 0x4, R16 ;  /* 0x0000000417109825 */ /* 0x001fca00078e0010 */
[----:B------:R1:W5:Y:S01]  /*0e20*/  @!P1 LDG.E.CONSTANT R22, desc[UR18][R16.64] ;  /* 0x0000001210169981 */ /* 0x000362000c1e9900 */
[----:B--2---:R-:W-:-:S05]  /*0e30*/  @!P3 IMAD.WIDE.U32 R28, R3, 0x4, R28 ;  /* 0x00000004031cb825 */ /* 0x004fca00078e001c */
[----:B------:R1:W5:Y:S01]  /*0e40*/  @!P3 LDG.E.CONSTANT R24, desc[UR18][R28.64] ;  /* 0x000000121c18b981 */ /* 0x000362000c1e9900 */
[----:B------:R-:W-:Y:S01]  /*0e50*/  I2FP.F32.U32 R27, R26 ;  /* 0x0000001a001b7245 */ /* 0x000fe20000201000 */
[----:B------:R-:W-:Y:S01]  /*0e60*/  IMAD.MOV.U32 R26, RZ, RZ, 0x2f800000 ;  /* 0x2f800000ff1a7424 */ /* 0x000fe200078e00ff */
[----:B------:R-:W-:Y:S01]  /*0e70*/  BSSY.RECONVERGENT B0, `(.L_x_6) ;  /* 0x000000e000007945 */ /* 0x000fe20003800200 */
[----:B------:R-:W-:Y:S02]  /*0e80*/  I2FP.F32.U32 R25, R25 ;  /* 0x0000001900197245 */ /* 0x000fe40000201000 */
[----:B------:R-:W-:Y:S01]  /*0e90*/  FFMA R27, R27, R26, 1.1641532182693481445e-10 ;  /* 0x2f0000001b1b7423 */ /* 0x000fe2000000001a */
[----:B------:R-:W-:Y:S06]  /*0ea0*/  @P3 BRA `(.L_x_7) ;  /* 0x0000000000283947 */ /* 0x000fec0003800000 */
[----:B-1----:R-:W0:Y:S01]  /*0eb0*/  LDC.64 R16, c[0x0][0x388] ;  /* 0x0000e200ff107b82 */ /* 0x002e220000000a00 */
[----:B------:R-:W-:Y:S02]  /*0ec0*/  FSET.BF.LT.AND R27, R27, UR24, PT ;  /* 0x000000181b1b7c0a */ /* 0x000fe4000b801000 */
[----:B------:R-:W-:-:S03]  /*0ed0*/  IADD3 R18, P3, PT, R3, UR20, RZ ;  /* 0x0000001403127c10 */ /* 0x000fc6000ff7e0ff */
[----:B-----5:R-:W-:Y:S02]  /*0ee0*/  FMUL R19, R24, R27 ;  /* 0x0000001b18137220 */ /* 0x020fe40000400000 */
[----:B------:R-:W1:Y:S02]  /*0ef0*/  F2I.U32.TRUNC.NTZ R27, R27 ;  /* 0x0000001b001b7305 */ /* 0x000e64000020f000 */
[----:B------:R-:W-:Y:S01]  /*0f00*/  FMUL R29, R19, R2 ;  /* 0x00000002131d7220 */ /* 0x000fe20000400000 */
[----:B------:R-:W-:Y:S01]  /*0f10*/  IADD3.X R19, PT, PT, RZ, UR21, RZ, P3, !PT ;  /* 0x00000015ff137c10 */ /* 0x000fe20009ffe4ff */
[----:B0-----:R-:W-:-:S05]  /*0f20*/  IMAD.WIDE.U32 R16, R3, 0x4, R16 ;  /* 0x0000000403107825 */ /* 0x001fca00078e0010 */
[----:B------:R0:W-:Y:S04]  /*0f30*/  STG.E desc[UR18][R16.64], R29 ;  /* 0x0000001d10007986 */ /* 0x0001e8000c101912 */
[----:B-1----:R0:W-:Y:S02]  /*0f40*/  STG.E.U8 desc[UR18][R18.64], R27 ;  /* 0x0000001b12007986 */ /* 0x0021e4000c101112 */
.L_x_7:
[----:B------:R-:W-:Y:S05]  /*0f50*/  BSYNC.RECONVERGENT B0 ;  /* 0x0000000000007941 */ /* 0x000fea0003800200 */
.L_x_6:
[----:B------:R-:W-:Y:S01]  /*0f60*/  BSSY.RECONVERGENT B0, `(.L_x_8) ;  /* 0x000000d000007945 */ /* 0x000fe20003800200 */
[----:B------:R-:W-:-:S03]  /*0f70*/  FFMA R25, R25, R26, 1.1641532182693481445e-10 ;  /* 0x2f00000019197423 */ /* 0x000fc6000000001a */
[----:B------:R-:W-:Y:S05]  /*0f80*/  @P2 BRA `(.L_x_9) ;  /* 0x0000000000282947 */ /* 0x000fea0003800000 */
[----:B01----:R-:W0:Y:S01]  /*0f90*/  LDC.64 R16, c[0x0][0x388] ;  /* 0x0000e200ff107b82 */ /* 0x003e220000000a00 */
[----:B------:R-:W-:Y:S02]  /*0fa0*/  FSET.BF.LT.AND R25, R25, UR24, PT ;  /* 0x0000001819197c0a */ /* 0x000fe4000b801000 */
[C---:B------:R-:W-:Y:S02]  /*0fb0*/  IADD3 R18, P2, PT, R13.reuse, UR20, RZ ;  /* 0x000000140d127c10 */ /* 0x040fe4000ff5e0ff */
[----:B------:R-:W1:Y:S01]  /*0fc0*/  F2I.U32.TRUNC.NTZ R3, R25 ;  /* 0x0000001900037305 */ /* 0x000e62000020f000 */
[----:B-----5:R-:W-:Y:S01]  /*0fd0*/  FMUL R19, R20, R25 ;  /* 0x0000001914137220 */ /* 0x020fe20000400000 */
[----:B0-----:R-:W-:-:S04]  /*0fe0*/  IMAD.WIDE.U32 R16, R13, 0x4, R16 ;  /* 0x000000040d107825 */ /* 0x001fc800078e0010 */
[----:B------:R-:W-:Y:S01]  /*0ff0*/  FMUL R13, R19, R2 ;  /* 0x00000002130d7220 */ /* 0x000fe20000400000 */
[----:B------:R-:W-:-:S04]  /*1000*/  IMAD.X R19, RZ, RZ, UR21, P2 ;  /* 0x00000015ff137e24 */ /* 0x000fc800090e06ff */
[----:B------:R2:W-:Y:S04]  /*1010*/  STG.E desc[UR18][R16.64], R13 ;  /* 0x0000000d10007986 */ /* 0x0005e8000c101912 */
[----:B-1----:R2:W-:Y:S02]  /*1020*/  STG.E.U8 desc[UR18][R18.64], R3 ;  /* 0x0000000312007986 */ /* 0x0025e4000c101112 */
.L_x_9:
[----:B------:R-:W-:Y:S05]  /*1030*/  BSYNC.RECONVERGENT B0 ;  /* 0x0000000000007941 */ /* 0x000fea0003800200 */
.L_x_8:
[----:B012---:R-:W0:Y:S01]  /*1040*/  LDC.64 R16, c[0x0][0x388] ;  /* 0x0000e200ff107b82 */ /* 0x007e220000000a00 */
[----:B------:R-:W-:Y:S01]  /*1050*/  I2FP.F32.U32 R13, R12 ;  /* 0x0000000c000d7245 */ /* 0x000fe20000201000 */
[----:B------:R-:W-:Y:S01]  /*1060*/  BSSY.RECONVERGENT B0, `(.L_x_10) ;  /* 0x000000d000007945 */ /* 0x000fe20003800200 */
[----:B------:R-:W-:-:S03]  /*1070*/  I2FP.F32.U32 R3, R11 ;  /* 0x0000000b00037245 */ /* 0x000fc60000201000 */
[----:B------:R-:W-:Y:S01]  /*1080*/  FFMA R11, R13, R26, 1.1641532182693481445e-10 ;  /* 0x2f0000000d0b7423 */ /* 0x000fe2000000001a */
[----:B------:R-:W-:Y:S06]  /*1090*/  @P0 BRA `(.L_x_11) ;  /* 0x0000000000240947 */ /* 0x000fec0003800000 */
[----:B------:R-:W-:Y:S01]  /*10a0*/  FSET.BF.LT.AND R11, R11, UR24, PT ;  /* 0x000000180b0b7c0a */ /* 0x000fe2000b801000 */
[C---:B0-----:R-:W-:Y:S01]  /*10b0*/  IMAD.WIDE.U32 R18, R21.reuse, 0x4, R16 ;  /* 0x0000000415127825 */ /* 0x041fe200078e0010 */
[----:B------:R-:W-:Y:S02]  /*10c0*/  IADD3 R12, P0, PT, R21, UR20, RZ ;  /* 0x00000014150c7c10 */ /* 0x000fe4000ff1e0ff */
[----:B------:R-:W0:Y:S01]  /*10d0*/  F2I.U32.TRUNC.NTZ R25, R11 ;  /* 0x0000000b00197305 */ /* 0x000e22000020f000 */
[----:B-----5:R-:W-:-:S04]  /*10e0*/  FMUL R13, R0, R11 ;  /* 0x0000000b000d7220 */ /* 0x020fc80000400000 */
[----:B------:R-:W-:Y:S01]  /*10f0*/  FMUL R21, R13, R2 ;  /* 0x000000020d157220 */ /* 0x000fe20000400000 */
[----:B------:R-:W-:-:S04]  /*1100*/  IMAD.X R13, RZ, RZ, UR21, P0 ;  /* 0x00000015ff0d7e24 */ /* 0x000fc800080e06ff */
[----:B------:R1:W-:Y:S04]  /*1110*/  STG.E desc[UR18][R18.64], R21 ;  /* 0x0000001512007986 */ /* 0x0003e8000c101912 */
[----:B0-----:R1:W-:Y:S02]  /*1120*/  STG.E.U8 desc[UR18][R12.64], R25 ;  /* 0x000000190c007986 */ /* 0x0013e4000c101112 */
.L_x_11:
[----:B------:R-:W-:Y:S05]  /*1130*/  BSYNC.RECONVERGENT B0 ;  /* 0x0000000000007941 */ /* 0x000fea0003800200 */
.L_x_10:
[----:B------:R-:W-:Y:S01]  /*1140*/  FFMA R3, R3, R26, 1.1641532182693481445e-10 ;  /* 0x2f00000003037423 */ /* 0x000fe2000000001a */
[----:B------:R-:W-:Y:S06]  /*1150*/  @P1 BRA `(.L_x_12) ;  /* 0x0000000000241947 */ /* 0x000fec0003800000 */
[----:B------:R-:W-:Y:S01]  /*1160*/  FSET.BF.LT.AND R3, R3, UR24, PT ;  /* 0x0000001803037c0a */ /* 0x000fe2000b801000 */
[C---:B0-----:R-:W-:Y:S01]  /*1170*/  IMAD.WIDE.U32 R16, R23.reuse, 0x4, R16 ;  /* 0x0000000417107825 */ /* 0x041fe200078e0010 */
[----:B-1----:R-:W-:Y:S02]  /*1180*/  IADD3 R12, P0, PT, R23, UR20, RZ ;  /* 0x00000014170c7c10 */ /* 0x002fe4000ff1e0ff */
[----:B------:R-:W0:Y:S01]  /*1190*/  F2I.U32.TRUNC.NTZ R19, R3 ;  /* 0x0000000300137305 */ /* 0x000e22000020f000 */
[----:B-----5:R-:W-:Y:S01]  /*11a0*/  FMUL R11, R22, R3 ;  /* 0x00000003160b7220 */ /* 0x020fe20000400000 */
[----:B------:R-:W-:-:S03]  /*11b0*/  IADD3.X R13, PT, PT, RZ, UR21, RZ, P0, !PT ;  /* 0x00000015ff0d7c10 */ /* 0x000fc600087fe4ff */
[----:B------:R-:W-:-:S05]  /*11c0*/  FMUL R11, R11, R2 ;  /* 0x000000020b0b7220 */ /* 0x000fca0000400000 */
[----:B------:R2:W-:Y:S04]  /*11d0*/  STG.E desc[UR18][R16.64], R11 ;  /* 0x0000000b10007986 */ /* 0x0005e8000c101912 */
[----:B0-----:R2:W-:Y:S02]  /*11e0*/  STG.E.U8 desc[UR18][R12.64], R19 ;  /* 0x000000130c007986 */ /* 0x0015e4000c101112 */
.L_x_12:
[----:B------:R-:W-:Y:S01]  /*11f0*/  VIADD R3, R23, UR7 ;  /* 0x0000000717037c36 */ /* 0x000fe20008000000 */
[----:B------:R-:W-:Y:S05]  /*1200*/  WARPSYNC.ALL ;  /* 0x0000000000007948 */ /* 0x000fea0003800000 */
[----:B------:R-:W-:Y:S01]  /*1210*/  BAR.SYNC.DEFER_BLOCKING 0x0 ;  /* 0x0000000000007b1d */ /* 0x000fe20000010000 */
[----:B------:R-:W-:Y:S01]  /*1220*/  ISETP.GE.U32.AND P0, PT, R3, UR5, PT ;  /* 0x0000000503007c0c */ /* 0x000fe2000bf06070 */
[----:B------:R-:W-:Y:S01]  /*1230*/  IMAD.MOV.U32 R26, RZ, RZ, R9 ;  /* 0x000000ffff1a7224 */ /* 0x000fe200078e0009 */
[----:B-1----:R-:W-:Y:S02]  /*1240*/  MOV R25, R14 ;  /* 0x0000000e00197202 */ /* 0x002fe40000000f00 */
[----:B------:R-:W-:-:S09]  /*1250*/  MOV R18, R10 ;  /* 0x0000000a00127202 */ /* 0x000fd20000000f00 */
[----:B------:R-:W-:Y:S05]  /*1260*/  @!P0 BRA `(.L_x_13) ;  /* 0xfffffff4004c8947 */ /* 0x000fea000383ffff */
[----:B------:R-:W-:Y:S05]  /*1270*/  EXIT ;  /* 0x000000000000794d */ /* 0x000fea0003800000 */
        .weak           $__internal_0_$__cuda_sm20_rcp_rn_f32_slowpath
        .type           $__internal_0_$__cuda_sm20_rcp_rn_f32_slowpath,@function
        .size           $__internal_0_$__cuda_sm20_rcp_rn_f32_slowpath,(.L_x_18 - $__internal_0_$__cuda_sm20_rcp_rn_f32_slowpath)
$__internal_0_$__cuda_sm20_rcp_rn_f32_slowpath:
[----:B------:R-:W0:Y:S02]  /*1280*/  LDC R0, c[0x0][0x39c] ;  /* 0x0000e700ff007b82 */ /* 0x000e240000000800 */
[----:B0-----:R-:W-:-:S05]  /*1290*/  IMAD.SHL.U32 R4, R0, 0x2, RZ ;  /* 0x0000000200047824 */ /* 0x001fca00078e00ff */
[----:B------:R-:W-:-:S04]  /*12a0*/  SHF.R.U32.HI R3, RZ, 0x18, R4 ;  /* 0x00000018ff037819 */ /* 0x000fc80000011604 */
[----:B------:R-:W-:-:S13]  /*12b0*/  ISETP.NE.U32.AND P0, PT, R3, RZ, PT ;  /* 0x000000ff0300720c */ /* 0x000fda0003f05070 */
[----:B------:R-:W-:Y:S05]  /*12c0*/  @P0 BRA `(.L_x_14) ;  /* 0x0000000000280947 */ /* 0x000fea0003800000 */
[----:B------:R-:W-:-:S13]  /*12d0*/  ISETP.NE.AND P0, PT, R4, RZ, PT ;  /* 0x000000ff0400720c */ /* 0x000fda0003f05270 */
[----:B------:R2:W3:Y:S01]  /*12e0*/  @!P0 MUFU.RCP R3, R0 ;  /* 0x0000000000038308 */ /* 0x0004e20000001000 */
[----:B------:R-:W-:Y:S05]  /*12f0*/  @!P0 BRA `(.L_x_15) ;  /* 0x0000000000a48947 */ /* 0x000fea0003800000 */
[----:B------:R-:W-:-:S04]  /*1300*/  FFMA R4, R0, 1.84467440737095516160e+19, RZ ;  /* 0x5f80000000047823 */ /* 0x000fc800000000ff */
[----:B---3--:R-:W2:Y:S02]  /*1310*/  MUFU.RCP R3, R4 ;  /* 0x0000000400037308 */ /* 0x008ea40000001000 */
[----:B--2---:R-:W-:-:S04]  /*1320*/  FFMA R0, R4, R3, -1 ;  /* 0xbf80000004007423 */ /* 0x004fc80000000003 */
[----:B------:R-:W-:-:S04]  /*1330*/  FADD.FTZ R0, -R0, -RZ ;  /* 0x800000ff00007221 */ /* 0x000fc80000010100 */
[----:B------:R-:W-:-:S04]  /*1340*/  FFMA R0, R3, R0, R3 ;  /* 0x0000000003007223 */ /* 0x000fc80000000003 */
[----:B------:R-:W-:Y:S01]  /*1350*/  FFMA R3, R0, 1.84467440737095516160e+19, RZ ;  /* 0x5f80000000037823 */ /* 0x000fe200000000ff */
[----:B------:R-:W-:Y:S06]  /*1360*/  BRA `(.L_x_15) ;  /* 0x0000000000887947 */ /* 0x000fec0003800000 */
.L_x_14:
[----:B------:R-:W-:-:S04]  /*1370*/  IADD3 R4, PT, PT, R3, -0xfd, RZ ;  /* 0xffffff0303047810 */ /* 0x000fc80007ffe0ff */
[----:B------:R-:W-:-:S13]  /*1380*/  ISETP.GT.U32.AND P0, PT, R4, 0x1, PT ;  /* 0x000000010400780c */ /* 0x000fda0003f04070 */
[----:B------:R-:W-:Y:S05]  /*1390*/  @P0 BRA `(.L_x_16) ;  /* 0x0000000000780947 */ /* 0x000fea0003800000 */
[----:B------:R-:W-:Y:S01]  /*13a0*/  LOP3.LUT R5, R0, 0x7fffff, RZ, 0xc0, !PT ;  /* 0x007fffff00057812 */ /* 0x000fe200078ec0ff */
[----:B------:R-:W-:-:S03]  /*13b0*/  IMAD.MOV.U32 R9, RZ, RZ, 0x3 ;  /* 0x00000003ff097424 */ /* 0x000fc600078e00ff */
[----:B------:R-:W-:Y:S02]  /*13c0*/  LOP3.LUT R5, R5, 0x3f800000, RZ, 0xfc, !PT ;  /* 0x3f80000005057812 */ /* 0x000fe400078efcff */
[----:B------:R-:W-:Y:S02]  /*13d0*/  SHF.L.U32 R10, R9, R4, RZ ;  /* 0x00000004090a7219 */ /* 0x000fe400000006ff */
[----:B------:R-:W0:Y:S02]  /*13e0*/  MUFU.RCP R6, R5 ;  /* 0x0000000500067308 */ /* 0x000e240000001000 */
[----:B0-----:R-:W-:-:S04]  /*13f0*/  FFMA R7, R5, R6, -1 ;  /* 0xbf80000005077423 */ /* 0x001fc80000000006 */
[----:B------:R-:W-:-:S04]  /*1400*/  FADD.FTZ R7, -R7, -RZ ;  /* 0x800000ff07077221 */ /* 0x000fc80000010100 */
[CCC-:B------:R-:W-:Y:S01]  /*1410*/  FFMA.RM R8, R6.reuse, R7.reuse, R6.reuse ;  /* 0x0000000706087223 */ /* 0x1c0fe20000004006 */
[----:B------:R-:W-:-:S04]  /*1420*/  FFMA.RP R7, R6, R7, R6 ;  /* 0x0000000706077223 */ /* 0x000fc80000008006 */
[C---:B------:R-:W-:Y:S02]  /*1430*/  LOP3.LUT R6, R8.reuse, 0x7fffff, RZ, 0xc0, !PT ;  /* 0x007fffff08067812 */ /* 0x040fe400078ec0ff */
[----:B------:R-:W-:Y:S02]  /*1440*/  FSETP.NEU.FTZ.AND P0, PT, R8, R7, PT ;  /* 0x000000070800720b */ /* 0x000fe40003f1d000 */
[----:B------:R-:W-:Y:S02]  /*1450*/  LOP3.LUT R7, R6, 0x800000, RZ, 0xfc, !PT ;  /* 0x0080000006077812 */ /* 0x000fe400078efcff */
[----:B------:R-:W-:Y:S02]  /*1460*/  SEL R6, RZ, 0xffffffff, !P0 ;  /* 0xffffffffff067807 */ /* 0x000fe40004000000 */
[----:B------:R-:W-:Y:S02]  /*1470*/  LOP3.LUT R5, R10, R7, RZ, 0xc0, !PT ;  /* 0x000000070a057212 */ /* 0x000fe400078ec0ff */
[----:B------:R-:W-:-:S02]  /*1480*/  IADD3 R6, PT, PT, -R6, RZ, RZ ;  /* 0x000000ff06067210 */ /* 0x000fc40007ffe1ff */
[-C--:B------:R-:W-:Y:S02]  /*1490*/  SHF.R.U32.HI R5, RZ, R4.reuse, R5 ;  /* 0x00000004ff057219 */ /* 0x080fe40000011605 */
[----:B------:R-:W-:Y:S02]  /*14a0*/  LOP3.LUT P1, RZ, R6, R4, R7, 0xf8, !PT ;  /* 0x0000000406ff7212 */ /* 0x000fe4000782f807 */
[C---:B------:R-:W-:Y:S02]  /*14b0*/  LOP3.LUT P0, RZ, R5.reuse, 0x1, RZ, 0xc0, !PT ;  /* 0x0000000105ff7812 */ /* 0x040fe4000780c0ff */
[----:B------:R-:W-:-:S04]  /*14c0*/  LOP3.LUT P2, RZ, R5, 0x2, RZ, 0xc0, !PT ;  /* 0x0000000205ff7812 */ /* 0x000fc8000784c0ff */
[----:B------:R-:W-:Y:S02]  /*14d0*/  PLOP3.LUT P0, PT, P0, P1, P2, 0xe0, 0x0 ;  /* 0x000000000000781c */ /* 0x000fe40000703c20 */
[----:B------:R-:W-:Y:S02]  /*14e0*/  LOP3.LUT P1, RZ, R0, 0x7fffff, RZ, 0xc0, !PT ;  /* 0x007fffff00ff7812 */ /* 0x000fe4000782c0ff */
[----:B------:R-:W-:-:S05]  /*14f0*/  SEL R4, RZ, 0x1, !P0 ;  /* 0x00000001ff047807 */ /* 0x000fca0004000000 */
[----:B------:R-:W-:-:S05]  /*1500*/  IMAD.MOV R4, RZ, RZ, -R4 ;  /* 0x000000ffff047224 */ /* 0x000fca00078e0a04 */
[----:B------:R-:W-:Y:S02]  /*1510*/  ISETP.GE.AND P0, PT, R4, RZ, PT ;  /* 0x000000ff0400720c */ /* 0x000fe40003f06270 */
[----:B------:R-:W-:-:S04]  /*1520*/  IADD3 R4, PT, PT, R3, -0xfc, RZ ;  /* 0xffffff0403047810 */ /* 0x000fc80007ffe0ff */
[----:B------:R-:W-:-:S07]  /*1530*/  SHF.R.U32.HI R3, RZ, R4, R7 ;  /* 0x00000004ff037219 */ /* 0x000fce0000011607 */
[----:B------:R-:W-:-:S05]  /*1540*/  @!P0 VIADD R3, R3, 0x1 ;  /* 0x0000000103038836 */ /* 0x000fca0000000000 */
[----:B------:R-:W-:-:S04]  /*1550*/  @!P1 SHF.L.U32 R3, R3, 0x1, RZ ;  /* 0x0000000103039819 */ /* 0x000fc800000006ff */
[----:B------:R-:W-:Y:S01]  /*1560*/  LOP3.LUT R3, R3, 0x80000000, R0, 0xf8, !PT ;  /* 0x8000000003037812 */ /* 0x000fe200078ef800 */
[----:B------:R-:W-:Y:S06]  /*1570*/  BRA `(.L_x_15) ;  /* 0x0000000000047947 */ /* 0x000fec0003800000 */
.L_x_16:
[----:B------:R0:W1:Y:S02]  /*1580*/  MUFU.RCP R3, R0 ;  /* 0x0000000000037308 */ /* 0x0000640000001000 */
.L_x_15:
[----:B0123--:R-:W-:Y:S02]  /*1590*/  IMAD.MOV.U32 R0, RZ, RZ, R3 ;  /* 0x000000ffff007224 */ /* 0x00ffe400078e0003 */
[----:B------:R-:W-:-:S04]  /*15a0*/  HFMA2 R3, -RZ, RZ, 0, 0 ;  /* 0x00000000ff037431 */ /* 0x000fc800000001ff */
[----:B------:R-:W-:Y:S05]  /*15b0*/  RET.REL.NODEC R2 `(_Z20fused_dropout_kernelIffjEvPKT_PS0_PhT1_T0_St4pairImmE) ;  /* 0xffffffe802907950 */ /* 0x000fea0003c3ffff */
.L_x_17:
[----:B------:R-:W-:-:S00]  /*15c0*/  BRA `(.L_x_17) ;  /* 0xfffffffc00fc7947 */ /* 0x000fc0000383ffff */
[----:B------:R-:W-:-:S00]  /*15d0*/  NOP ;  /* 0x0000000000007918 */ /* 0x000fc00000000000 */
        /* <DEDUP_REMOVED lines=10> */
.L_x_18:


//--------------------- .nv.global.init           --------------------------
	.section	.nv.global.init,"aw",@progbits
	.align	4
.nv.global.init:
	.type		mrg32k3aM1SubSeq,@object
	.size		mrg32k3aM1SubSeq,(mrg32k3aM2SubSeq - mrg32k3aM1SubSeq)
mrg32k3aM1SubSeq:
        /*0000*/ 	.byte	0x0b, 0xcc, 0xee, 0x04, 0x73, 0x29, 0x8b, 0x6f, 0xf6, 0x53, 0x03, 0xf6, 0x23, 0xf6, 0xea, 0xda
        /* <DEDUP_REMOVED lines=125> */
	.type		mrg32k3aM2SubSeq,@object
	.size		mrg32k3aM2SubSeq,(mrg32k3aM1 - mrg32k3aM2SubSeq)
mrg32k3aM2SubSeq:
        /* <DEDUP_REMOVED lines=126> */
	.type		mrg32k3aM1,@object
	.size		mrg32k3aM1,(mrg32k3aM1Seq - mrg32k3aM1)
mrg32k3aM1:
        /* <DEDUP_REMOVED lines=144> */
	.type		mrg32k3aM1Seq,@object
	.size		mrg32k3aM1Seq,(mrg32k3aM2 - mrg32k3aM1Seq)
mrg32k3aM1Seq:
        /* <DEDUP_REMOVED lines=144> */
	.type		mrg32k3aM2,@object
	.size		mrg32k3aM2,(mrg32k3aM2Seq - mrg32k3aM2)
mrg32k3aM2:
        /* <DEDUP_REMOVED lines=144> */
	.type		mrg32k3aM2Seq,@object
	.size		mrg32k3aM2Seq,(precalc_xorwow_matrix - mrg32k3aM2Seq)
mrg32k3aM2Seq:
        /* <DEDUP_REMOVED lines=144> */
	.type		precalc_xorwow_matrix,@object
	.size		precalc_xorwow_matrix,(precalc_xorwow_offset_matrix - precalc_xorwow_matrix)
precalc_xorwow_matrix:
        /* <DEDUP_REMOVED lines=6400> */
	.type		precalc_xorwow_offset_matrix,@object
	.size		precalc_xorwow_offset_matrix,(.L_1 - precalc_xorwow_offset_matrix)
precalc_xorwow_offset_matrix:
        /* <DEDUP_REMOVED lines=6400> */
.L_1:


//--------------------- .nv.shared.reserved.0     --------------------------
	.section	.nv.shared.reserved.0,"aw",@nobits
	.weak		__nv_reservedSMEM_offset_0_alias
	.size		__nv_reservedSMEM_offset_0_alias, 0, 64
	.other		__nv_reservedSMEM_offset_0_alias,@"STO_CUDA_RESERVED_SHARED STV_DEFAULT"
__nv_reservedSMEM_offset_0_alias:
	.zero		0
	.zero		64


//--------------------- .nv.constant0._Z20fused_dropout_kernelIffjEvPKT_PS0_PhT1_T0_St4pairImmE --------------------------
	.section	.nv.constant0._Z20fused_dropout_kernelIffjEvPKT_PS0_PhT1_T0_St4pairImmE,"a",@progbits
	.sectionflags	@""
	.align	4
.nv.constant0._Z20fused_dropout_kernelIffjEvPKT_PS0_PhT1_T0_St4pairImmE:
	.zero		944


//--------------------- SYMBOLS --------------------------

	.type		.nv.reservedSmem.offset0,@object
	.size		.nv.reservedSmem.offset0,0x4
